//
// Generated by NVIDIA NVVM Compiler
//
// Compiler Build ID: CL-36424714
// Cuda compilation tools, release 13.0, V13.0.88
// Based on NVVM 20.0.0
//

.version 9.0
.target sm_100
.address_size 64

	// .globl	_Z16llg_cart_apply_NILi0ELi0EEviPPdS1_S1_S1_S1_S1_S1_S1_S1_S1_S1_S1_S1_S1_S1_S1_S1_S0_S1_S0_S1_S0_i

.visible .entry _Z16llg_cart_apply_NILi0ELi0EEviPPdS1_S1_S1_S1_S1_S1_S1_S1_S1_S1_S1_S1_S1_S1_S1_S1_S0_S1_S0_S1_S0_i(
	.param .u32 _Z16llg_cart_apply_NILi0ELi0EEviPPdS1_S1_S1_S1_S1_S1_S1_S1_S1_S1_S1_S1_S1_S1_S1_S1_S0_S1_S0_S1_S0_i_param_0,
	.param .u64 .ptr .align 1 _Z16llg_cart_apply_NILi0ELi0EEviPPdS1_S1_S1_S1_S1_S1_S1_S1_S1_S1_S1_S1_S1_S1_S1_S1_S0_S1_S0_S1_S0_i_param_1,
	.param .u64 .ptr .align 1 _Z16llg_cart_apply_NILi0ELi0EEviPPdS1_S1_S1_S1_S1_S1_S1_S1_S1_S1_S1_S1_S1_S1_S1_S1_S0_S1_S0_S1_S0_i_param_2,
	.param .u64 .ptr .align 1 _Z16llg_cart_apply_NILi0ELi0EEviPPdS1_S1_S1_S1_S1_S1_S1_S1_S1_S1_S1_S1_S1_S1_S1_S1_S0_S1_S0_S1_S0_i_param_3,
	.param .u64 .ptr .align 1 _Z16llg_cart_apply_NILi0ELi0EEviPPdS1_S1_S1_S1_S1_S1_S1_S1_S1_S1_S1_S1_S1_S1_S1_S1_S0_S1_S0_S1_S0_i_param_4,
	.param .u64 .ptr .align 1 _Z16llg_cart_apply_NILi0ELi0EEviPPdS1_S1_S1_S1_S1_S1_S1_S1_S1_S1_S1_S1_S1_S1_S1_S1_S0_S1_S0_S1_S0_i_param_5,
	.param .u64 .ptr .align 1 _Z16llg_cart_apply_NILi0ELi0EEviPPdS1_S1_S1_S1_S1_S1_S1_S1_S1_S1_S1_S1_S1_S1_S1_S1_S0_S1_S0_S1_S0_i_param_6,
	.param .u64 .ptr .align 1 _Z16llg_cart_apply_NILi0ELi0EEviPPdS1_S1_S1_S1_S1_S1_S1_S1_S1_S1_S1_S1_S1_S1_S1_S1_S0_S1_S0_S1_S0_i_param_7,
	.param .u64 .ptr .align 1 _Z16llg_cart_apply_NILi0ELi0EEviPPdS1_S1_S1_S1_S1_S1_S1_S1_S1_S1_S1_S1_S1_S1_S1_S1_S0_S1_S0_S1_S0_i_param_8,
	.param .u64 .ptr .align 1 _Z16llg_cart_apply_NILi0ELi0EEviPPdS1_S1_S1_S1_S1_S1_S1_S1_S1_S1_S1_S1_S1_S1_S1_S1_S0_S1_S0_S1_S0_i_param_9,
	.param .u64 .ptr .align 1 _Z16llg_cart_apply_NILi0ELi0EEviPPdS1_S1_S1_S1_S1_S1_S1_S1_S1_S1_S1_S1_S1_S1_S1_S1_S0_S1_S0_S1_S0_i_param_10,
	.param .u64 .ptr .align 1 _Z16llg_cart_apply_NILi0ELi0EEviPPdS1_S1_S1_S1_S1_S1_S1_S1_S1_S1_S1_S1_S1_S1_S1_S1_S0_S1_S0_S1_S0_i_param_11,
	.param .u64 .ptr .align 1 _Z16llg_cart_apply_NILi0ELi0EEviPPdS1_S1_S1_S1_S1_S1_S1_S1_S1_S1_S1_S1_S1_S1_S1_S1_S0_S1_S0_S1_S0_i_param_12,
	.param .u64 .ptr .align 1 _Z16llg_cart_apply_NILi0ELi0EEviPPdS1_S1_S1_S1_S1_S1_S1_S1_S1_S1_S1_S1_S1_S1_S1_S1_S0_S1_S0_S1_S0_i_param_13,
	.param .u64 .ptr .align 1 _Z16llg_cart_apply_NILi0ELi0EEviPPdS1_S1_S1_S1_S1_S1_S1_S1_S1_S1_S1_S1_S1_S1_S1_S1_S0_S1_S0_S1_S0_i_param_14,
	.param .u64 .ptr .align 1 _Z16llg_cart_apply_NILi0ELi0EEviPPdS1_S1_S1_S1_S1_S1_S1_S1_S1_S1_S1_S1_S1_S1_S1_S1_S0_S1_S0_S1_S0_i_param_15,
	.param .u64 .ptr .align 1 _Z16llg_cart_apply_NILi0ELi0EEviPPdS1_S1_S1_S1_S1_S1_S1_S1_S1_S1_S1_S1_S1_S1_S1_S1_S0_S1_S0_S1_S0_i_param_16,
	.param .u64 .ptr .align 1 _Z16llg_cart_apply_NILi0ELi0EEviPPdS1_S1_S1_S1_S1_S1_S1_S1_S1_S1_S1_S1_S1_S1_S1_S1_S0_S1_S0_S1_S0_i_param_17,
	.param .u64 .ptr .align 1 _Z16llg_cart_apply_NILi0ELi0EEviPPdS1_S1_S1_S1_S1_S1_S1_S1_S1_S1_S1_S1_S1_S1_S1_S1_S0_S1_S0_S1_S0_i_param_18,
	.param .u64 .ptr .align 1 _Z16llg_cart_apply_NILi0ELi0EEviPPdS1_S1_S1_S1_S1_S1_S1_S1_S1_S1_S1_S1_S1_S1_S1_S1_S0_S1_S0_S1_S0_i_param_19,
	.param .u64 .ptr .align 1 _Z16llg_cart_apply_NILi0ELi0EEviPPdS1_S1_S1_S1_S1_S1_S1_S1_S1_S1_S1_S1_S1_S1_S1_S1_S0_S1_S0_S1_S0_i_param_20,
	.param .u64 .ptr .align 1 _Z16llg_cart_apply_NILi0ELi0EEviPPdS1_S1_S1_S1_S1_S1_S1_S1_S1_S1_S1_S1_S1_S1_S1_S1_S0_S1_S0_S1_S0_i_param_21,
	.param .u64 .ptr .align 1 _Z16llg_cart_apply_NILi0ELi0EEviPPdS1_S1_S1_S1_S1_S1_S1_S1_S1_S1_S1_S1_S1_S1_S1_S1_S0_S1_S0_S1_S0_i_param_22,
	.param .u32 _Z16llg_cart_apply_NILi0ELi0EEviPPdS1_S1_S1_S1_S1_S1_S1_S1_S1_S1_S1_S1_S1_S1_S1_S1_S0_S1_S0_S1_S0_i_param_23
)
{
	.reg .pred 	%p<10>;
	.reg .b32 	%r<11>;
	.reg .b64 	%rd<162>;
	.reg .b64 	%fd<83>;

	ld.param.u32 	%r4, [_Z16llg_cart_apply_NILi0ELi0EEviPPdS1_S1_S1_S1_S1_S1_S1_S1_S1_S1_S1_S1_S1_S1_S1_S1_S0_S1_S0_S1_S0_i_param_0];
	ld.param.u64 	%rd10, [_Z16llg_cart_apply_NILi0ELi0EEviPPdS1_S1_S1_S1_S1_S1_S1_S1_S1_S1_S1_S1_S1_S1_S1_S1_S0_S1_S0_S1_S0_i_param_3];
	ld.param.u64 	%rd11, [_Z16llg_cart_apply_NILi0ELi0EEviPPdS1_S1_S1_S1_S1_S1_S1_S1_S1_S1_S1_S1_S1_S1_S1_S1_S0_S1_S0_S1_S0_i_param_4];
	ld.param.u64 	%rd12, [_Z16llg_cart_apply_NILi0ELi0EEviPPdS1_S1_S1_S1_S1_S1_S1_S1_S1_S1_S1_S1_S1_S1_S1_S1_S0_S1_S0_S1_S0_i_param_5];
	ld.param.u64 	%rd14, [_Z16llg_cart_apply_NILi0ELi0EEviPPdS1_S1_S1_S1_S1_S1_S1_S1_S1_S1_S1_S1_S1_S1_S1_S1_S0_S1_S0_S1_S0_i_param_7];
	ld.param.u64 	%rd15, [_Z16llg_cart_apply_NILi0ELi0EEviPPdS1_S1_S1_S1_S1_S1_S1_S1_S1_S1_S1_S1_S1_S1_S1_S1_S0_S1_S0_S1_S0_i_param_8];
	ld.param.u64 	%rd16, [_Z16llg_cart_apply_NILi0ELi0EEviPPdS1_S1_S1_S1_S1_S1_S1_S1_S1_S1_S1_S1_S1_S1_S1_S1_S0_S1_S0_S1_S0_i_param_9];
	ld.param.u64 	%rd17, [_Z16llg_cart_apply_NILi0ELi0EEviPPdS1_S1_S1_S1_S1_S1_S1_S1_S1_S1_S1_S1_S1_S1_S1_S1_S0_S1_S0_S1_S0_i_param_10];
	ld.param.u64 	%rd18, [_Z16llg_cart_apply_NILi0ELi0EEviPPdS1_S1_S1_S1_S1_S1_S1_S1_S1_S1_S1_S1_S1_S1_S1_S1_S0_S1_S0_S1_S0_i_param_11];
	ld.param.u64 	%rd19, [_Z16llg_cart_apply_NILi0ELi0EEviPPdS1_S1_S1_S1_S1_S1_S1_S1_S1_S1_S1_S1_S1_S1_S1_S1_S0_S1_S0_S1_S0_i_param_12];
	ld.param.u64 	%rd20, [_Z16llg_cart_apply_NILi0ELi0EEviPPdS1_S1_S1_S1_S1_S1_S1_S1_S1_S1_S1_S1_S1_S1_S1_S1_S0_S1_S0_S1_S0_i_param_13];
	ld.param.u64 	%rd21, [_Z16llg_cart_apply_NILi0ELi0EEviPPdS1_S1_S1_S1_S1_S1_S1_S1_S1_S1_S1_S1_S1_S1_S1_S1_S0_S1_S0_S1_S0_i_param_14];
	ld.param.u64 	%rd22, [_Z16llg_cart_apply_NILi0ELi0EEviPPdS1_S1_S1_S1_S1_S1_S1_S1_S1_S1_S1_S1_S1_S1_S1_S1_S0_S1_S0_S1_S0_i_param_15];
	ld.param.u64 	%rd23, [_Z16llg_cart_apply_NILi0ELi0EEviPPdS1_S1_S1_S1_S1_S1_S1_S1_S1_S1_S1_S1_S1_S1_S1_S1_S0_S1_S0_S1_S0_i_param_16];
	ld.param.u64 	%rd24, [_Z16llg_cart_apply_NILi0ELi0EEviPPdS1_S1_S1_S1_S1_S1_S1_S1_S1_S1_S1_S1_S1_S1_S1_S1_S0_S1_S0_S1_S0_i_param_17];
	ld.param.u64 	%rd25, [_Z16llg_cart_apply_NILi0ELi0EEviPPdS1_S1_S1_S1_S1_S1_S1_S1_S1_S1_S1_S1_S1_S1_S1_S1_S0_S1_S0_S1_S0_i_param_18];
	ld.param.u64 	%rd26, [_Z16llg_cart_apply_NILi0ELi0EEviPPdS1_S1_S1_S1_S1_S1_S1_S1_S1_S1_S1_S1_S1_S1_S1_S1_S0_S1_S0_S1_S0_i_param_19];
	ld.param.u64 	%rd27, [_Z16llg_cart_apply_NILi0ELi0EEviPPdS1_S1_S1_S1_S1_S1_S1_S1_S1_S1_S1_S1_S1_S1_S1_S1_S0_S1_S0_S1_S0_i_param_20];
	ld.param.u64 	%rd28, [_Z16llg_cart_apply_NILi0ELi0EEviPPdS1_S1_S1_S1_S1_S1_S1_S1_S1_S1_S1_S1_S1_S1_S1_S1_S0_S1_S0_S1_S0_i_param_21];
	ld.param.u64 	%rd29, [_Z16llg_cart_apply_NILi0ELi0EEviPPdS1_S1_S1_S1_S1_S1_S1_S1_S1_S1_S1_S1_S1_S1_S1_S1_S0_S1_S0_S1_S0_i_param_22];
	ld.param.u32 	%r3, [_Z16llg_cart_apply_NILi0ELi0EEviPPdS1_S1_S1_S1_S1_S1_S1_S1_S1_S1_S1_S1_S1_S1_S1_S1_S0_S1_S0_S1_S0_i_param_23];
	mov.u32 	%r5, %ntid.x;
	mov.u32 	%r6, %ctaid.x;
	mov.u32 	%r7, %tid.x;
	mad.lo.s32 	%r1, %r5, %r6, %r7;
	setp.ge.s32 	%p1, %r1, %r4;
	@%p1 bra 	$L__BB0_16;
	mov.u32 	%r8, %ntid.y;
	mov.u32 	%r9, %ctaid.y;
	mov.u32 	%r10, %tid.y;
	mad.lo.s32 	%r2, %r8, %r9, %r10;
	setp.ge.s32 	%p2, %r2, %r3;
	@%p2 bra 	$L__BB0_16;
	cvta.to.global.u64 	%rd30, %rd22;
	mul.wide.u32 	%rd31, %r2, 8;
	add.s64 	%rd1, %rd30, %rd31;
	ld.global.u64 	%rd32, [%rd1];
	setp.eq.s64 	%p3, %rd32, 0;
	@%p3 bra 	$L__BB0_16;
	cvta.to.global.u64 	%rd33, %rd23;
	mul.wide.u32 	%rd34, %r2, 8;
	add.s64 	%rd2, %rd33, %rd34;
	ld.global.u64 	%rd35, [%rd2];
	setp.eq.s64 	%p4, %rd35, 0;
	@%p4 bra 	$L__BB0_16;
	cvta.to.global.u64 	%rd36, %rd24;
	mul.wide.u32 	%rd37, %r2, 8;
	add.s64 	%rd3, %rd36, %rd37;
	ld.global.u64 	%rd38, [%rd3];
	setp.eq.s64 	%p5, %rd38, 0;
	@%p5 bra 	$L__BB0_16;
	cvta.to.global.u64 	%rd39, %rd26;
	mul.wide.u32 	%rd40, %r2, 8;
	add.s64 	%rd41, %rd39, %rd40;
	ld.global.u64 	%rd4, [%rd41];
	setp.eq.s64 	%p6, %rd4, 0;
	@%p6 bra 	$L__BB0_7;
	cvta.to.global.u64 	%rd42, %rd4;
	mul.wide.s32 	%rd43, %r1, 8;
	add.s64 	%rd44, %rd42, %rd43;
	ld.global.f64 	%fd75, [%rd44];
	bra.uni 	$L__BB0_8;
$L__BB0_7:
	cvta.to.global.u64 	%rd45, %rd27;
	mul.wide.u32 	%rd46, %r2, 8;
	add.s64 	%rd47, %rd45, %rd46;
	ld.global.f64 	%fd75, [%rd47];
$L__BB0_8:
	cvta.to.global.u64 	%rd48, %rd28;
	mul.wide.u32 	%rd49, %r2, 8;
	add.s64 	%rd50, %rd48, %rd49;
	ld.global.u64 	%rd5, [%rd50];
	setp.eq.s64 	%p7, %rd5, 0;
	@%p7 bra 	$L__BB0_10;
	cvta.to.global.u64 	%rd51, %rd5;
	mul.wide.s32 	%rd52, %r1, 8;
	add.s64 	%rd53, %rd51, %rd52;
	ld.global.f64 	%fd76, [%rd53];
	bra.uni 	$L__BB0_11;
$L__BB0_10:
	cvta.to.global.u64 	%rd54, %rd29;
	mul.wide.u32 	%rd55, %r2, 8;
	add.s64 	%rd56, %rd54, %rd55;
	ld.global.f64 	%fd76, [%rd56];
$L__BB0_11:
	cvta.to.global.u64 	%rd57, %rd25;
	mul.wide.u32 	%rd58, %r2, 8;
	add.s64 	%rd59, %rd57, %rd58;
	ld.global.f64 	%fd23, [%rd59];
	mul.f64 	%fd7, %fd76, %fd23;
	cvta.to.global.u64 	%rd60, %rd15;
	add.s64 	%rd6, %rd60, %rd58;
	ld.global.u64 	%rd61, [%rd6];
	cvta.to.global.u64 	%rd62, %rd61;
	mul.wide.s32 	%rd63, %r1, 8;
	add.s64 	%rd64, %rd62, %rd63;
	ld.global.f64 	%fd24, [%rd64];
	cvta.to.global.u64 	%rd65, %rd11;
	add.s64 	%rd66, %rd65, %rd58;
	ld.global.u64 	%rd67, [%rd66];
	cvta.to.global.u64 	%rd68, %rd67;
	add.s64 	%rd69, %rd68, %rd63;
	st.global.f64 	[%rd69], %fd24;
	ld.global.u64 	%rd70, [%rd66];
	cvta.to.global.u64 	%rd71, %rd70;
	add.s64 	%rd72, %rd71, %rd63;
	ld.global.f64 	%fd25, [%rd72];
	setp.leu.f64 	%p8, %fd25, 0d0000000000000000;
	@%p8 bra 	$L__BB0_16;
	cvta.to.global.u64 	%rd73, %rd19;
	add.s64 	%rd75, %rd73, %rd58;
	ld.global.u64 	%rd7, [%rd75];
	setp.eq.s64 	%p9, %rd7, 0;
	@%p9 bra 	$L__BB0_14;
	ld.global.u64 	%rd76, [%rd1];
	cvta.to.global.u64 	%rd77, %rd76;
	add.s64 	%rd79, %rd77, %rd63;
	ld.global.f64 	%fd77, [%rd79];
	cvta.to.global.u64 	%rd80, %rd7;
	add.s64 	%rd81, %rd80, %rd63;
	ld.global.f64 	%fd26, [%rd81];
	sub.f64 	%fd82, %fd77, %fd26;
	ld.global.u64 	%rd82, [%rd2];
	cvta.to.global.u64 	%rd83, %rd82;
	add.s64 	%rd84, %rd83, %rd63;
	ld.global.f64 	%fd78, [%rd84];
	cvta.to.global.u64 	%rd85, %rd20;
	mul.wide.u32 	%rd86, %r2, 8;
	add.s64 	%rd87, %rd85, %rd86;
	ld.global.u64 	%rd88, [%rd87];
	cvta.to.global.u64 	%rd89, %rd88;
	add.s64 	%rd90, %rd89, %rd63;
	ld.global.f64 	%fd27, [%rd90];
	sub.f64 	%fd81, %fd78, %fd27;
	ld.global.u64 	%rd91, [%rd3];
	cvta.to.global.u64 	%rd92, %rd91;
	add.s64 	%rd93, %rd92, %rd63;
	ld.global.f64 	%fd79, [%rd93];
	cvta.to.global.u64 	%rd94, %rd21;
	add.s64 	%rd95, %rd94, %rd86;
	ld.global.u64 	%rd96, [%rd95];
	cvta.to.global.u64 	%rd97, %rd96;
	add.s64 	%rd98, %rd97, %rd63;
	ld.global.f64 	%fd28, [%rd98];
	sub.f64 	%fd80, %fd79, %fd28;
	bra.uni 	$L__BB0_15;
$L__BB0_14:
	ld.global.u64 	%rd99, [%rd1];
	cvta.to.global.u64 	%rd100, %rd99;
	add.s64 	%rd102, %rd100, %rd63;
	ld.global.f64 	%fd77, [%rd102];
	ld.global.u64 	%rd103, [%rd2];
	cvta.to.global.u64 	%rd104, %rd103;
	add.s64 	%rd105, %rd104, %rd63;
	ld.global.f64 	%fd78, [%rd105];
	ld.global.u64 	%rd106, [%rd3];
	cvta.to.global.u64 	%rd107, %rd106;
	add.s64 	%rd108, %rd107, %rd63;
	ld.global.f64 	%fd79, [%rd108];
	mov.f64 	%fd80, %fd79;
	mov.f64 	%fd81, %fd78;
	mov.f64 	%fd82, %fd77;
$L__BB0_15:
	ld.param.u64 	%rd161, [_Z16llg_cart_apply_NILi0ELi0EEviPPdS1_S1_S1_S1_S1_S1_S1_S1_S1_S1_S1_S1_S1_S1_S1_S1_S0_S1_S0_S1_S0_i_param_6];
	ld.param.u64 	%rd160, [_Z16llg_cart_apply_NILi0ELi0EEviPPdS1_S1_S1_S1_S1_S1_S1_S1_S1_S1_S1_S1_S1_S1_S1_S1_S0_S1_S0_S1_S0_i_param_2];
	ld.param.u64 	%rd159, [_Z16llg_cart_apply_NILi0ELi0EEviPPdS1_S1_S1_S1_S1_S1_S1_S1_S1_S1_S1_S1_S1_S1_S1_S1_S0_S1_S0_S1_S0_i_param_1];
	cvta.to.global.u64 	%rd109, %rd17;
	mul.wide.u32 	%rd110, %r2, 8;
	add.s64 	%rd111, %rd109, %rd110;
	ld.global.u64 	%rd112, [%rd111];
	cvta.to.global.u64 	%rd113, %rd112;
	mul.wide.s32 	%rd114, %r1, 8;
	add.s64 	%rd115, %rd113, %rd114;
	ld.global.f64 	%fd29, [%rd115];
	mul.f64 	%fd30, %fd80, %fd29;
	cvta.to.global.u64 	%rd116, %rd18;
	add.s64 	%rd117, %rd116, %rd110;
	ld.global.u64 	%rd118, [%rd117];
	cvta.to.global.u64 	%rd119, %rd118;
	add.s64 	%rd120, %rd119, %rd114;
	ld.global.f64 	%fd31, [%rd120];
	mul.f64 	%fd32, %fd81, %fd31;
	sub.f64 	%fd33, %fd30, %fd32;
	mul.f64 	%fd34, %fd82, %fd31;
	cvta.to.global.u64 	%rd121, %rd16;
	add.s64 	%rd122, %rd121, %rd110;
	ld.global.u64 	%rd123, [%rd122];
	cvta.to.global.u64 	%rd124, %rd123;
	add.s64 	%rd125, %rd124, %rd114;
	ld.global.f64 	%fd35, [%rd125];
	mul.f64 	%fd36, %fd80, %fd35;
	sub.f64 	%fd37, %fd34, %fd36;
	mul.f64 	%fd38, %fd81, %fd35;
	mul.f64 	%fd39, %fd82, %fd29;
	sub.f64 	%fd40, %fd38, %fd39;
	mul.f64 	%fd41, %fd29, %fd40;
	mul.f64 	%fd42, %fd37, %fd31;
	sub.f64 	%fd43, %fd41, %fd42;
	mul.f64 	%fd44, %fd33, %fd31;
	mul.f64 	%fd45, %fd40, %fd35;
	sub.f64 	%fd46, %fd44, %fd45;
	mul.f64 	%fd47, %fd37, %fd35;
	mul.f64 	%fd48, %fd33, %fd29;
	sub.f64 	%fd49, %fd47, %fd48;
	mul.f64 	%fd50, %fd29, %fd79;
	mul.f64 	%fd51, %fd31, %fd78;
	sub.f64 	%fd52, %fd50, %fd51;
	mul.f64 	%fd53, %fd31, %fd77;
	mul.f64 	%fd54, %fd35, %fd79;
	sub.f64 	%fd55, %fd53, %fd54;
	mul.f64 	%fd56, %fd35, %fd78;
	mul.f64 	%fd57, %fd29, %fd77;
	sub.f64 	%fd58, %fd56, %fd57;
	fma.rn.f64 	%fd59, %fd75, %fd75, 0d3FF0000000000000;
	div.rn.f64 	%fd60, %fd7, %fd59;
	ld.global.u64 	%rd126, [%rd6];
	cvta.to.global.u64 	%rd127, %rd126;
	add.s64 	%rd128, %rd127, %rd114;
	ld.global.f64 	%fd61, [%rd128];
	div.rn.f64 	%fd62, %fd75, %fd61;
	cvta.to.global.u64 	%rd129, %rd12;
	add.s64 	%rd130, %rd129, %rd110;
	ld.global.u64 	%rd131, [%rd130];
	cvta.to.global.u64 	%rd132, %rd131;
	add.s64 	%rd133, %rd132, %rd114;
	ld.global.f64 	%fd63, [%rd133];
	fma.rn.f64 	%fd64, %fd43, %fd62, %fd52;
	mul.f64 	%fd65, %fd60, %fd64;
	sub.f64 	%fd66, %fd63, %fd65;
	cvta.to.global.u64 	%rd134, %rd161;
	add.s64 	%rd135, %rd134, %rd110;
	ld.global.u64 	%rd136, [%rd135];
	cvta.to.global.u64 	%rd137, %rd136;
	add.s64 	%rd138, %rd137, %rd114;
	ld.global.f64 	%fd67, [%rd138];
	fma.rn.f64 	%fd68, %fd46, %fd62, %fd55;
	mul.f64 	%fd69, %fd60, %fd68;
	sub.f64 	%fd70, %fd67, %fd69;
	cvta.to.global.u64 	%rd139, %rd14;
	add.s64 	%rd140, %rd139, %rd110;
	ld.global.u64 	%rd141, [%rd140];
	cvta.to.global.u64 	%rd142, %rd141;
	add.s64 	%rd143, %rd142, %rd114;
	ld.global.f64 	%fd71, [%rd143];
	fma.rn.f64 	%fd72, %fd49, %fd62, %fd58;
	mul.f64 	%fd73, %fd60, %fd72;
	sub.f64 	%fd74, %fd71, %fd73;
	cvta.to.global.u64 	%rd144, %rd159;
	add.s64 	%rd145, %rd144, %rd110;
	ld.global.u64 	%rd146, [%rd145];
	cvta.to.global.u64 	%rd147, %rd146;
	add.s64 	%rd148, %rd147, %rd114;
	st.global.f64 	[%rd148], %fd66;
	cvta.to.global.u64 	%rd149, %rd160;
	add.s64 	%rd150, %rd149, %rd110;
	ld.global.u64 	%rd151, [%rd150];
	cvta.to.global.u64 	%rd152, %rd151;
	add.s64 	%rd153, %rd152, %rd114;
	st.global.f64 	[%rd153], %fd70;
	cvta.to.global.u64 	%rd154, %rd10;
	add.s64 	%rd155, %rd154, %rd110;
	ld.global.u64 	%rd156, [%rd155];
	cvta.to.global.u64 	%rd157, %rd156;
	add.s64 	%rd158, %rd157, %rd114;
	st.global.f64 	[%rd158], %fd74;
$L__BB0_16:
	ret;

}
	// .globl	_Z16llg_cart_apply_NILi1ELi0EEviPPdS1_S1_S1_S1_S1_S1_S1_S1_S1_S1_S1_S1_S1_S1_S1_S1_S0_S1_S0_S1_S0_i
.visible .entry _Z16llg_cart_apply_NILi1ELi0EEviPPdS1_S1_S1_S1_S1_S1_S1_S1_S1_S1_S1_S1_S1_S1_S1_S1_S0_S1_S0_S1_S0_i(
	.param .u32 _Z16llg_cart_apply_NILi1ELi0EEviPPdS1_S1_S1_S1_S1_S1_S1_S1_S1_S1_S1_S1_S1_S1_S1_S1_S0_S1_S0_S1_S0_i_param_0,
	.param .u64 .ptr .align 1 _Z16llg_cart_apply_NILi1ELi0EEviPPdS1_S1_S1_S1_S1_S1_S1_S1_S1_S1_S1_S1_S1_S1_S1_S1_S0_S1_S0_S1_S0_i_param_1,
	.param .u64 .ptr .align 1 _Z16llg_cart_apply_NILi1ELi0EEviPPdS1_S1_S1_S1_S1_S1_S1_S1_S1_S1_S1_S1_S1_S1_S1_S1_S0_S1_S0_S1_S0_i_param_2,
	.param .u64 .ptr .align 1 _Z16llg_cart_apply_NILi1ELi0EEviPPdS1_S1_S1_S1_S1_S1_S1_S1_S1_S1_S1_S1_S1_S1_S1_S1_S0_S1_S0_S1_S0_i_param_3,
	.param .u64 .ptr .align 1 _Z16llg_cart_apply_NILi1ELi0EEviPPdS1_S1_S1_S1_S1_S1_S1_S1_S1_S1_S1_S1_S1_S1_S1_S1_S0_S1_S0_S1_S0_i_param_4,
	.param .u64 .ptr .align 1 _Z16llg_cart_apply_NILi1ELi0EEviPPdS1_S1_S1_S1_S1_S1_S1_S1_S1_S1_S1_S1_S1_S1_S1_S1_S0_S1_S0_S1_S0_i_param_5,
	.param .u64 .ptr .align 1 _Z16llg_cart_apply_NILi1ELi0EEviPPdS1_S1_S1_S1_S1_S1_S1_S1_S1_S1_S1_S1_S1_S1_S1_S1_S0_S1_S0_S1_S0_i_param_6,
	.param .u64 .ptr .align 1 _Z16llg_cart_apply_NILi1ELi0EEviPPdS1_S1_S1_S1_S1_S1_S1_S1_S1_S1_S1_S1_S1_S1_S1_S1_S0_S1_S0_S1_S0_i_param_7,
	.param .u64 .ptr .align 1 _Z16llg_cart_apply_NILi1ELi0EEviPPdS1_S1_S1_S1_S1_S1_S1_S1_S1_S1_S1_S1_S1_S1_S1_S1_S0_S1_S0_S1_S0_i_param_8,
	.param .u64 .ptr .align 1 _Z16llg_cart_apply_NILi1ELi0EEviPPdS1_S1_S1_S1_S1_S1_S1_S1_S1_S1_S1_S1_S1_S1_S1_S1_S0_S1_S0_S1_S0_i_param_9,
	.param .u64 .ptr .align 1 _Z16llg_cart_apply_NILi1ELi0EEviPPdS1_S1_S1_S1_S1_S1_S1_S1_S1_S1_S1_S1_S1_S1_S1_S1_S0_S1_S0_S1_S0_i_param_10,
	.param .u64 .ptr .align 1 _Z16llg_cart_apply_NILi1ELi0EEviPPdS1_S1_S1_S1_S1_S1_S1_S1_S1_S1_S1_S1_S1_S1_S1_S1_S0_S1_S0_S1_S0_i_param_11,
	.param .u64 .ptr .align 1 _Z16llg_cart_apply_NILi1ELi0EEviPPdS1_S1_S1_S1_S1_S1_S1_S1_S1_S1_S1_S1_S1_S1_S1_S1_S0_S1_S0_S1_S0_i_param_12,
	.param .u64 .ptr .align 1 _Z16llg_cart_apply_NILi1ELi0EEviPPdS1_S1_S1_S1_S1_S1_S1_S1_S1_S1_S1_S1_S1_S1_S1_S1_S0_S1_S0_S1_S0_i_param_13,
	.param .u64 .ptr .align 1 _Z16llg_cart_apply_NILi1ELi0EEviPPdS1_S1_S1_S1_S1_S1_S1_S1_S1_S1_S1_S1_S1_S1_S1_S1_S0_S1_S0_S1_S0_i_param_14,
	.param .u64 .ptr .align 1 _Z16llg_cart_apply_NILi1ELi0EEviPPdS1_S1_S1_S1_S1_S1_S1_S1_S1_S1_S1_S1_S1_S1_S1_S1_S0_S1_S0_S1_S0_i_param_15,
	.param .u64 .ptr .align 1 _Z16llg_cart_apply_NILi1ELi0EEviPPdS1_S1_S1_S1_S1_S1_S1_S1_S1_S1_S1_S1_S1_S1_S1_S1_S0_S1_S0_S1_S0_i_param_16,
	.param .u64 .ptr .align 1 _Z16llg_cart_apply_NILi1ELi0EEviPPdS1_S1_S1_S1_S1_S1_S1_S1_S1_S1_S1_S1_S1_S1_S1_S1_S0_S1_S0_S1_S0_i_param_17,
	.param .u64 .ptr .align 1 _Z16llg_cart_apply_NILi1ELi0EEviPPdS1_S1_S1_S1_S1_S1_S1_S1_S1_S1_S1_S1_S1_S1_S1_S1_S0_S1_S0_S1_S0_i_param_18,
	.param .u64 .ptr .align 1 _Z16llg_cart_apply_NILi1ELi0EEviPPdS1_S1_S1_S1_S1_S1_S1_S1_S1_S1_S1_S1_S1_S1_S1_S1_S0_S1_S0_S1_S0_i_param_19,
	.param .u64 .ptr .align 1 _Z16llg_cart_apply_NILi1ELi0EEviPPdS1_S1_S1_S1_S1_S1_S1_S1_S1_S1_S1_S1_S1_S1_S1_S1_S0_S1_S0_S1_S0_i_param_20,
	.param .u64 .ptr .align 1 _Z16llg_cart_apply_NILi1ELi0EEviPPdS1_S1_S1_S1_S1_S1_S1_S1_S1_S1_S1_S1_S1_S1_S1_S1_S0_S1_S0_S1_S0_i_param_21,
	.param .u64 .ptr .align 1 _Z16llg_cart_apply_NILi1ELi0EEviPPdS1_S1_S1_S1_S1_S1_S1_S1_S1_S1_S1_S1_S1_S1_S1_S1_S0_S1_S0_S1_S0_i_param_22,
	.param .u32 _Z16llg_cart_apply_NILi1ELi0EEviPPdS1_S1_S1_S1_S1_S1_S1_S1_S1_S1_S1_S1_S1_S1_S1_S1_S0_S1_S0_S1_S0_i_param_23
)
{
	.reg .pred 	%p<10>;
	.reg .b32 	%r<11>;
	.reg .b64 	%rd<168>;
	.reg .b64 	%fd<96>;

	ld.param.u32 	%r4, [_Z16llg_cart_apply_NILi1ELi0EEviPPdS1_S1_S1_S1_S1_S1_S1_S1_S1_S1_S1_S1_S1_S1_S1_S1_S0_S1_S0_S1_S0_i_param_0];
	ld.param.u64 	%rd10, [_Z16llg_cart_apply_NILi1ELi0EEviPPdS1_S1_S1_S1_S1_S1_S1_S1_S1_S1_S1_S1_S1_S1_S1_S1_S0_S1_S0_S1_S0_i_param_3];
	ld.param.u64 	%rd11, [_Z16llg_cart_apply_NILi1ELi0EEviPPdS1_S1_S1_S1_S1_S1_S1_S1_S1_S1_S1_S1_S1_S1_S1_S1_S0_S1_S0_S1_S0_i_param_4];
	ld.param.u64 	%rd12, [_Z16llg_cart_apply_NILi1ELi0EEviPPdS1_S1_S1_S1_S1_S1_S1_S1_S1_S1_S1_S1_S1_S1_S1_S1_S0_S1_S0_S1_S0_i_param_5];
	ld.param.u64 	%rd14, [_Z16llg_cart_apply_NILi1ELi0EEviPPdS1_S1_S1_S1_S1_S1_S1_S1_S1_S1_S1_S1_S1_S1_S1_S1_S0_S1_S0_S1_S0_i_param_7];
	ld.param.u64 	%rd15, [_Z16llg_cart_apply_NILi1ELi0EEviPPdS1_S1_S1_S1_S1_S1_S1_S1_S1_S1_S1_S1_S1_S1_S1_S1_S0_S1_S0_S1_S0_i_param_8];
	ld.param.u64 	%rd16, [_Z16llg_cart_apply_NILi1ELi0EEviPPdS1_S1_S1_S1_S1_S1_S1_S1_S1_S1_S1_S1_S1_S1_S1_S1_S0_S1_S0_S1_S0_i_param_9];
	ld.param.u64 	%rd17, [_Z16llg_cart_apply_NILi1ELi0EEviPPdS1_S1_S1_S1_S1_S1_S1_S1_S1_S1_S1_S1_S1_S1_S1_S1_S0_S1_S0_S1_S0_i_param_10];
	ld.param.u64 	%rd18, [_Z16llg_cart_apply_NILi1ELi0EEviPPdS1_S1_S1_S1_S1_S1_S1_S1_S1_S1_S1_S1_S1_S1_S1_S1_S0_S1_S0_S1_S0_i_param_11];
	ld.param.u64 	%rd19, [_Z16llg_cart_apply_NILi1ELi0EEviPPdS1_S1_S1_S1_S1_S1_S1_S1_S1_S1_S1_S1_S1_S1_S1_S1_S0_S1_S0_S1_S0_i_param_12];
	ld.param.u64 	%rd20, [_Z16llg_cart_apply_NILi1ELi0EEviPPdS1_S1_S1_S1_S1_S1_S1_S1_S1_S1_S1_S1_S1_S1_S1_S1_S0_S1_S0_S1_S0_i_param_13];
	ld.param.u64 	%rd21, [_Z16llg_cart_apply_NILi1ELi0EEviPPdS1_S1_S1_S1_S1_S1_S1_S1_S1_S1_S1_S1_S1_S1_S1_S1_S0_S1_S0_S1_S0_i_param_14];
	ld.param.u64 	%rd22, [_Z16llg_cart_apply_NILi1ELi0EEviPPdS1_S1_S1_S1_S1_S1_S1_S1_S1_S1_S1_S1_S1_S1_S1_S1_S0_S1_S0_S1_S0_i_param_15];
	ld.param.u64 	%rd23, [_Z16llg_cart_apply_NILi1ELi0EEviPPdS1_S1_S1_S1_S1_S1_S1_S1_S1_S1_S1_S1_S1_S1_S1_S1_S0_S1_S0_S1_S0_i_param_16];
	ld.param.u64 	%rd24, [_Z16llg_cart_apply_NILi1ELi0EEviPPdS1_S1_S1_S1_S1_S1_S1_S1_S1_S1_S1_S1_S1_S1_S1_S1_S0_S1_S0_S1_S0_i_param_17];
	ld.param.u64 	%rd25, [_Z16llg_cart_apply_NILi1ELi0EEviPPdS1_S1_S1_S1_S1_S1_S1_S1_S1_S1_S1_S1_S1_S1_S1_S1_S0_S1_S0_S1_S0_i_param_18];
	ld.param.u64 	%rd26, [_Z16llg_cart_apply_NILi1ELi0EEviPPdS1_S1_S1_S1_S1_S1_S1_S1_S1_S1_S1_S1_S1_S1_S1_S1_S0_S1_S0_S1_S0_i_param_19];
	ld.param.u64 	%rd27, [_Z16llg_cart_apply_NILi1ELi0EEviPPdS1_S1_S1_S1_S1_S1_S1_S1_S1_S1_S1_S1_S1_S1_S1_S1_S0_S1_S0_S1_S0_i_param_20];
	ld.param.u64 	%rd28, [_Z16llg_cart_apply_NILi1ELi0EEviPPdS1_S1_S1_S1_S1_S1_S1_S1_S1_S1_S1_S1_S1_S1_S1_S1_S0_S1_S0_S1_S0_i_param_21];
	ld.param.u64 	%rd29, [_Z16llg_cart_apply_NILi1ELi0EEviPPdS1_S1_S1_S1_S1_S1_S1_S1_S1_S1_S1_S1_S1_S1_S1_S1_S0_S1_S0_S1_S0_i_param_22];
	ld.param.u32 	%r3, [_Z16llg_cart_apply_NILi1ELi0EEviPPdS1_S1_S1_S1_S1_S1_S1_S1_S1_S1_S1_S1_S1_S1_S1_S1_S0_S1_S0_S1_S0_i_param_23];
	mov.u32 	%r5, %ntid.x;
	mov.u32 	%r6, %ctaid.x;
	mov.u32 	%r7, %tid.x;
	mad.lo.s32 	%r1, %r5, %r6, %r7;
	setp.ge.s32 	%p1, %r1, %r4;
	@%p1 bra 	$L__BB1_16;
	mov.u32 	%r8, %ntid.y;
	mov.u32 	%r9, %ctaid.y;
	mov.u32 	%r10, %tid.y;
	mad.lo.s32 	%r2, %r8, %r9, %r10;
	setp.ge.s32 	%p2, %r2, %r3;
	@%p2 bra 	$L__BB1_16;
	cvta.to.global.u64 	%rd30, %rd22;
	mul.wide.u32 	%rd31, %r2, 8;
	add.s64 	%rd1, %rd30, %rd31;
	ld.global.u64 	%rd32, [%rd1];
	setp.eq.s64 	%p3, %rd32, 0;
	@%p3 bra 	$L__BB1_16;
	cvta.to.global.u64 	%rd33, %rd23;
	mul.wide.u32 	%rd34, %r2, 8;
	add.s64 	%rd2, %rd33, %rd34;
	ld.global.u64 	%rd35, [%rd2];
	setp.eq.s64 	%p4, %rd35, 0;
	@%p4 bra 	$L__BB1_16;
	cvta.to.global.u64 	%rd36, %rd24;
	mul.wide.u32 	%rd37, %r2, 8;
	add.s64 	%rd3, %rd36, %rd37;
	ld.global.u64 	%rd38, [%rd3];
	setp.eq.s64 	%p5, %rd38, 0;
	@%p5 bra 	$L__BB1_16;
	cvta.to.global.u64 	%rd39, %rd26;
	mul.wide.u32 	%rd40, %r2, 8;
	add.s64 	%rd41, %rd39, %rd40;
	ld.global.u64 	%rd4, [%rd41];
	setp.eq.s64 	%p6, %rd4, 0;
	@%p6 bra 	$L__BB1_7;
	cvta.to.global.u64 	%rd42, %rd4;
	mul.wide.s32 	%rd43, %r1, 8;
	add.s64 	%rd44, %rd42, %rd43;
	ld.global.f64 	%fd88, [%rd44];
	bra.uni 	$L__BB1_8;
$L__BB1_7:
	cvta.to.global.u64 	%rd45, %rd27;
	mul.wide.u32 	%rd46, %r2, 8;
	add.s64 	%rd47, %rd45, %rd46;
	ld.global.f64 	%fd88, [%rd47];
$L__BB1_8:
	cvta.to.global.u64 	%rd48, %rd28;
	mul.wide.u32 	%rd49, %r2, 8;
	add.s64 	%rd50, %rd48, %rd49;
	ld.global.u64 	%rd5, [%rd50];
	setp.eq.s64 	%p7, %rd5, 0;
	@%p7 bra 	$L__BB1_10;
	cvta.to.global.u64 	%rd51, %rd5;
	mul.wide.s32 	%rd52, %r1, 8;
	add.s64 	%rd53, %rd51, %rd52;
	ld.global.f64 	%fd89, [%rd53];
	bra.uni 	$L__BB1_11;
$L__BB1_10:
	cvta.to.global.u64 	%rd54, %rd29;
	mul.wide.u32 	%rd55, %r2, 8;
	add.s64 	%rd56, %rd54, %rd55;
	ld.global.f64 	%fd89, [%rd56];
$L__BB1_11:
	cvta.to.global.u64 	%rd57, %rd25;
	mul.wide.u32 	%rd58, %r2, 8;
	add.s64 	%rd59, %rd57, %rd58;
	ld.global.f64 	%fd23, [%rd59];
	mul.f64 	%fd7, %fd89, %fd23;
	cvta.to.global.u64 	%rd60, %rd15;
	add.s64 	%rd6, %rd60, %rd58;
	ld.global.u64 	%rd61, [%rd6];
	cvta.to.global.u64 	%rd62, %rd61;
	mul.wide.s32 	%rd63, %r1, 8;
	add.s64 	%rd64, %rd62, %rd63;
	ld.global.f64 	%fd24, [%rd64];
	cvta.to.global.u64 	%rd65, %rd11;
	add.s64 	%rd66, %rd65, %rd58;
	ld.global.u64 	%rd67, [%rd66];
	cvta.to.global.u64 	%rd68, %rd67;
	add.s64 	%rd69, %rd68, %rd63;
	st.global.f64 	[%rd69], %fd24;
	ld.global.u64 	%rd70, [%rd66];
	cvta.to.global.u64 	%rd71, %rd70;
	add.s64 	%rd72, %rd71, %rd63;
	ld.global.f64 	%fd25, [%rd72];
	setp.leu.f64 	%p8, %fd25, 0d0000000000000000;
	@%p8 bra 	$L__BB1_16;
	cvta.to.global.u64 	%rd73, %rd19;
	add.s64 	%rd75, %rd73, %rd58;
	ld.global.u64 	%rd7, [%rd75];
	setp.eq.s64 	%p9, %rd7, 0;
	@%p9 bra 	$L__BB1_14;
	ld.global.u64 	%rd76, [%rd1];
	cvta.to.global.u64 	%rd77, %rd76;
	add.s64 	%rd79, %rd77, %rd63;
	ld.global.f64 	%fd90, [%rd79];
	cvta.to.global.u64 	%rd80, %rd7;
	add.s64 	%rd81, %rd80, %rd63;
	ld.global.f64 	%fd26, [%rd81];
	sub.f64 	%fd95, %fd90, %fd26;
	ld.global.u64 	%rd82, [%rd2];
	cvta.to.global.u64 	%rd83, %rd82;
	add.s64 	%rd84, %rd83, %rd63;
	ld.global.f64 	%fd91, [%rd84];
	cvta.to.global.u64 	%rd85, %rd20;
	mul.wide.u32 	%rd86, %r2, 8;
	add.s64 	%rd87, %rd85, %rd86;
	ld.global.u64 	%rd88, [%rd87];
	cvta.to.global.u64 	%rd89, %rd88;
	add.s64 	%rd90, %rd89, %rd63;
	ld.global.f64 	%fd27, [%rd90];
	sub.f64 	%fd94, %fd91, %fd27;
	ld.global.u64 	%rd91, [%rd3];
	cvta.to.global.u64 	%rd92, %rd91;
	add.s64 	%rd93, %rd92, %rd63;
	ld.global.f64 	%fd92, [%rd93];
	cvta.to.global.u64 	%rd94, %rd21;
	add.s64 	%rd95, %rd94, %rd86;
	ld.global.u64 	%rd96, [%rd95];
	cvta.to.global.u64 	%rd97, %rd96;
	add.s64 	%rd98, %rd97, %rd63;
	ld.global.f64 	%fd28, [%rd98];
	sub.f64 	%fd93, %fd92, %fd28;
	bra.uni 	$L__BB1_15;
$L__BB1_14:
	ld.global.u64 	%rd99, [%rd1];
	cvta.to.global.u64 	%rd100, %rd99;
	add.s64 	%rd102, %rd100, %rd63;
	ld.global.f64 	%fd90, [%rd102];
	ld.global.u64 	%rd103, [%rd2];
	cvta.to.global.u64 	%rd104, %rd103;
	add.s64 	%rd105, %rd104, %rd63;
	ld.global.f64 	%fd91, [%rd105];
	ld.global.u64 	%rd106, [%rd3];
	cvta.to.global.u64 	%rd107, %rd106;
	add.s64 	%rd108, %rd107, %rd63;
	ld.global.f64 	%fd92, [%rd108];
	mov.f64 	%fd93, %fd92;
	mov.f64 	%fd94, %fd91;
	mov.f64 	%fd95, %fd90;
$L__BB1_15:
	ld.param.u64 	%rd167, [_Z16llg_cart_apply_NILi1ELi0EEviPPdS1_S1_S1_S1_S1_S1_S1_S1_S1_S1_S1_S1_S1_S1_S1_S1_S0_S1_S0_S1_S0_i_param_6];
	ld.param.u64 	%rd166, [_Z16llg_cart_apply_NILi1ELi0EEviPPdS1_S1_S1_S1_S1_S1_S1_S1_S1_S1_S1_S1_S1_S1_S1_S1_S0_S1_S0_S1_S0_i_param_2];
	ld.param.u64 	%rd165, [_Z16llg_cart_apply_NILi1ELi0EEviPPdS1_S1_S1_S1_S1_S1_S1_S1_S1_S1_S1_S1_S1_S1_S1_S1_S0_S1_S0_S1_S0_i_param_1];
	cvta.to.global.u64 	%rd109, %rd17;
	mul.wide.u32 	%rd110, %r2, 8;
	add.s64 	%rd111, %rd109, %rd110;
	ld.global.u64 	%rd112, [%rd111];
	cvta.to.global.u64 	%rd113, %rd112;
	mul.wide.s32 	%rd114, %r1, 8;
	add.s64 	%rd115, %rd113, %rd114;
	ld.global.f64 	%fd29, [%rd115];
	mul.f64 	%fd30, %fd93, %fd29;
	cvta.to.global.u64 	%rd116, %rd18;
	add.s64 	%rd117, %rd116, %rd110;
	ld.global.u64 	%rd118, [%rd117];
	cvta.to.global.u64 	%rd119, %rd118;
	add.s64 	%rd120, %rd119, %rd114;
	ld.global.f64 	%fd31, [%rd120];
	mul.f64 	%fd32, %fd94, %fd31;
	sub.f64 	%fd33, %fd30, %fd32;
	mul.f64 	%fd34, %fd95, %fd31;
	cvta.to.global.u64 	%rd121, %rd16;
	add.s64 	%rd122, %rd121, %rd110;
	ld.global.u64 	%rd123, [%rd122];
	cvta.to.global.u64 	%rd124, %rd123;
	add.s64 	%rd125, %rd124, %rd114;
	ld.global.f64 	%fd35, [%rd125];
	mul.f64 	%fd36, %fd93, %fd35;
	sub.f64 	%fd37, %fd34, %fd36;
	mul.f64 	%fd38, %fd94, %fd35;
	mul.f64 	%fd39, %fd95, %fd29;
	sub.f64 	%fd40, %fd38, %fd39;
	mul.f64 	%fd41, %fd29, %fd40;
	mul.f64 	%fd42, %fd37, %fd31;
	sub.f64 	%fd43, %fd41, %fd42;
	mul.f64 	%fd44, %fd33, %fd31;
	mul.f64 	%fd45, %fd40, %fd35;
	sub.f64 	%fd46, %fd44, %fd45;
	mul.f64 	%fd47, %fd37, %fd35;
	mul.f64 	%fd48, %fd33, %fd29;
	sub.f64 	%fd49, %fd47, %fd48;
	mul.f64 	%fd50, %fd29, %fd92;
	mul.f64 	%fd51, %fd31, %fd91;
	sub.f64 	%fd52, %fd50, %fd51;
	mul.f64 	%fd53, %fd31, %fd90;
	mul.f64 	%fd54, %fd35, %fd92;
	sub.f64 	%fd55, %fd53, %fd54;
	mul.f64 	%fd56, %fd35, %fd91;
	mul.f64 	%fd57, %fd29, %fd90;
	sub.f64 	%fd58, %fd56, %fd57;
	fma.rn.f64 	%fd59, %fd88, %fd88, 0d3FF0000000000000;
	div.rn.f64 	%fd60, %fd7, %fd59;
	ld.global.u64 	%rd126, [%rd6];
	cvta.to.global.u64 	%rd127, %rd126;
	add.s64 	%rd128, %rd127, %rd114;
	ld.global.f64 	%fd61, [%rd128];
	div.rn.f64 	%fd62, %fd88, %fd61;
	cvta.to.global.u64 	%rd129, %rd12;
	add.s64 	%rd130, %rd129, %rd110;
	ld.global.u64 	%rd131, [%rd130];
	cvta.to.global.u64 	%rd132, %rd131;
	add.s64 	%rd133, %rd132, %rd114;
	ld.global.f64 	%fd63, [%rd133];
	fma.rn.f64 	%fd64, %fd43, %fd62, %fd52;
	mul.f64 	%fd65, %fd60, %fd64;
	sub.f64 	%fd66, %fd63, %fd65;
	cvta.to.global.u64 	%rd134, %rd167;
	add.s64 	%rd135, %rd134, %rd110;
	ld.global.u64 	%rd136, [%rd135];
	cvta.to.global.u64 	%rd137, %rd136;
	add.s64 	%rd138, %rd137, %rd114;
	ld.global.f64 	%fd67, [%rd138];
	fma.rn.f64 	%fd68, %fd46, %fd62, %fd55;
	mul.f64 	%fd69, %fd60, %fd68;
	sub.f64 	%fd70, %fd67, %fd69;
	cvta.to.global.u64 	%rd139, %rd14;
	add.s64 	%rd140, %rd139, %rd110;
	ld.global.u64 	%rd141, [%rd140];
	cvta.to.global.u64 	%rd142, %rd141;
	add.s64 	%rd143, %rd142, %rd114;
	ld.global.f64 	%fd71, [%rd143];
	fma.rn.f64 	%fd72, %fd49, %fd62, %fd58;
	mul.f64 	%fd73, %fd60, %fd72;
	sub.f64 	%fd74, %fd71, %fd73;
	mul.f64 	%fd75, %fd70, %fd70;
	fma.rn.f64 	%fd76, %fd66, %fd66, %fd75;
	fma.rn.f64 	%fd77, %fd74, %fd74, %fd76;
	sqrt.rn.f64 	%fd78, %fd77;
	rcp.rn.f64 	%fd79, %fd78;
	mul.f64 	%fd80, %fd66, %fd61;
	mul.f64 	%fd81, %fd80, %fd79;
	cvta.to.global.u64 	%rd144, %rd165;
	add.s64 	%rd145, %rd144, %rd110;
	ld.global.u64 	%rd146, [%rd145];
	cvta.to.global.u64 	%rd147, %rd146;
	add.s64 	%rd148, %rd147, %rd114;
	st.global.f64 	[%rd148], %fd81;
	ld.global.u64 	%rd149, [%rd6];
	cvta.to.global.u64 	%rd150, %rd149;
	add.s64 	%rd151, %rd150, %rd114;
	ld.global.f64 	%fd82, [%rd151];
	mul.f64 	%fd83, %fd70, %fd82;
	mul.f64 	%fd84, %fd79, %fd83;
	cvta.to.global.u64 	%rd152, %rd166;
	add.s64 	%rd153, %rd152, %rd110;
	ld.global.u64 	%rd154, [%rd153];
	cvta.to.global.u64 	%rd155, %rd154;
	add.s64 	%rd156, %rd155, %rd114;
	st.global.f64 	[%rd156], %fd84;
	ld.global.u64 	%rd157, [%rd6];
	cvta.to.global.u64 	%rd158, %rd157;
	add.s64 	%rd159, %rd158, %rd114;
	ld.global.f64 	%fd85, [%rd159];
	mul.f64 	%fd86, %fd74, %fd85;
	mul.f64 	%fd87, %fd79, %fd86;
	cvta.to.global.u64 	%rd160, %rd10;
	add.s64 	%rd161, %rd160, %rd110;
	ld.global.u64 	%rd162, [%rd161];
	cvta.to.global.u64 	%rd163, %rd162;
	add.s64 	%rd164, %rd163, %rd114;
	st.global.f64 	[%rd164], %fd87;
$L__BB1_16:
	ret;

}
	// .globl	_Z16llg_cart_apply_NILi0ELi1EEviPPdS1_S1_S1_S1_S1_S1_S1_S1_S1_S1_S1_S1_S1_S1_S1_S1_S0_S1_S0_S1_S0_i
.visible .entry _Z16llg_cart_apply_NILi0ELi1EEviPPdS1_S1_S1_S1_S1_S1_S1_S1_S1_S1_S1_S1_S1_S1_S1_S1_S0_S1_S0_S1_S0_i(
	.param .u32 _Z16llg_cart_apply_NILi0ELi1EEviPPdS1_S1_S1_S1_S1_S1_S1_S1_S1_S1_S1_S1_S1_S1_S1_S1_S0_S1_S0_S1_S0_i_param_0,
	.param .u64 .ptr .align 1 _Z16llg_cart_apply_NILi0ELi1EEviPPdS1_S1_S1_S1_S1_S1_S1_S1_S1_S1_S1_S1_S1_S1_S1_S1_S0_S1_S0_S1_S0_i_param_1,
	.param .u64 .ptr .align 1 _Z16llg_cart_apply_NILi0ELi1EEviPPdS1_S1_S1_S1_S1_S1_S1_S1_S1_S1_S1_S1_S1_S1_S1_S1_S0_S1_S0_S1_S0_i_param_2,
	.param .u64 .ptr .align 1 _Z16llg_cart_apply_NILi0ELi1EEviPPdS1_S1_S1_S1_S1_S1_S1_S1_S1_S1_S1_S1_S1_S1_S1_S1_S0_S1_S0_S1_S0_i_param_3,
	.param .u64 .ptr .align 1 _Z16llg_cart_apply_NILi0ELi1EEviPPdS1_S1_S1_S1_S1_S1_S1_S1_S1_S1_S1_S1_S1_S1_S1_S1_S0_S1_S0_S1_S0_i_param_4,
	.param .u64 .ptr .align 1 _Z16llg_cart_apply_NILi0ELi1EEviPPdS1_S1_S1_S1_S1_S1_S1_S1_S1_S1_S1_S1_S1_S1_S1_S1_S0_S1_S0_S1_S0_i_param_5,
	.param .u64 .ptr .align 1 _Z16llg_cart_apply_NILi0ELi1EEviPPdS1_S1_S1_S1_S1_S1_S1_S1_S1_S1_S1_S1_S1_S1_S1_S1_S0_S1_S0_S1_S0_i_param_6,
	.param .u64 .ptr .align 1 _Z16llg_cart_apply_NILi0ELi1EEviPPdS1_S1_S1_S1_S1_S1_S1_S1_S1_S1_S1_S1_S1_S1_S1_S1_S0_S1_S0_S1_S0_i_param_7,
	.param .u64 .ptr .align 1 _Z16llg_cart_apply_NILi0ELi1EEviPPdS1_S1_S1_S1_S1_S1_S1_S1_S1_S1_S1_S1_S1_S1_S1_S1_S0_S1_S0_S1_S0_i_param_8,
	.param .u64 .ptr .align 1 _Z16llg_cart_apply_NILi0ELi1EEviPPdS1_S1_S1_S1_S1_S1_S1_S1_S1_S1_S1_S1_S1_S1_S1_S1_S0_S1_S0_S1_S0_i_param_9,
	.param .u64 .ptr .align 1 _Z16llg_cart_apply_NILi0ELi1EEviPPdS1_S1_S1_S1_S1_S1_S1_S1_S1_S1_S1_S1_S1_S1_S1_S1_S0_S1_S0_S1_S0_i_param_10,
	.param .u64 .ptr .align 1 _Z16llg_cart_apply_NILi0ELi1EEviPPdS1_S1_S1_S1_S1_S1_S1_S1_S1_S1_S1_S1_S1_S1_S1_S1_S0_S1_S0_S1_S0_i_param_11,
	.param .u64 .ptr .align 1 _Z16llg_cart_apply_NILi0ELi1EEviPPdS1_S1_S1_S1_S1_S1_S1_S1_S1_S1_S1_S1_S1_S1_S1_S1_S0_S1_S0_S1_S0_i_param_12,
	.param .u64 .ptr .align 1 _Z16llg_cart_apply_NILi0ELi1EEviPPdS1_S1_S1_S1_S1_S1_S1_S1_S1_S1_S1_S1_S1_S1_S1_S1_S0_S1_S0_S1_S0_i_param_13,
	.param .u64 .ptr .align 1 _Z16llg_cart_apply_NILi0ELi1EEviPPdS1_S1_S1_S1_S1_S1_S1_S1_S1_S1_S1_S1_S1_S1_S1_S1_S0_S1_S0_S1_S0_i_param_14,
	.param .u64 .ptr .align 1 _Z16llg_cart_apply_NILi0ELi1EEviPPdS1_S1_S1_S1_S1_S1_S1_S1_S1_S1_S1_S1_S1_S1_S1_S1_S0_S1_S0_S1_S0_i_param_15,
	.param .u64 .ptr .align 1 _Z16llg_cart_apply_NILi0ELi1EEviPPdS1_S1_S1_S1_S1_S1_S1_S1_S1_S1_S1_S1_S1_S1_S1_S1_S0_S1_S0_S1_S0_i_param_16,
	.param .u64 .ptr .align 1 _Z16llg_cart_apply_NILi0ELi1EEviPPdS1_S1_S1_S1_S1_S1_S1_S1_S1_S1_S1_S1_S1_S1_S1_S1_S0_S1_S0_S1_S0_i_param_17,
	.param .u64 .ptr .align 1 _Z16llg_cart_apply_NILi0ELi1EEviPPdS1_S1_S1_S1_S1_S1_S1_S1_S1_S1_S1_S1_S1_S1_S1_S1_S0_S1_S0_S1_S0_i_param_18,
	.param .u64 .ptr .align 1 _Z16llg_cart_apply_NILi0ELi1EEviPPdS1_S1_S1_S1_S1_S1_S1_S1_S1_S1_S1_S1_S1_S1_S1_S1_S0_S1_S0_S1_S0_i_param_19,
	.param .u64 .ptr .align 1 _Z16llg_cart_apply_NILi0ELi1EEviPPdS1_S1_S1_S1_S1_S1_S1_S1_S1_S1_S1_S1_S1_S1_S1_S1_S0_S1_S0_S1_S0_i_param_20,
	.param .u64 .ptr .align 1 _Z16llg_cart_apply_NILi0ELi1EEviPPdS1_S1_S1_S1_S1_S1_S1_S1_S1_S1_S1_S1_S1_S1_S1_S1_S0_S1_S0_S1_S0_i_param_21,
	.param .u64 .ptr .align 1 _Z16llg_cart_apply_NILi0ELi1EEviPPdS1_S1_S1_S1_S1_S1_S1_S1_S1_S1_S1_S1_S1_S1_S1_S1_S0_S1_S0_S1_S0_i_param_22,
	.param .u32 _Z16llg_cart_apply_NILi0ELi1EEviPPdS1_S1_S1_S1_S1_S1_S1_S1_S1_S1_S1_S1_S1_S1_S1_S1_S0_S1_S0_S1_S0_i_param_23
)
{
	.reg .pred 	%p<9>;
	.reg .b32 	%r<11>;
	.reg .b64 	%rd<132>;
	.reg .b64 	%fd<53>;

	ld.param.u32 	%r4, [_Z16llg_cart_apply_NILi0ELi1EEviPPdS1_S1_S1_S1_S1_S1_S1_S1_S1_S1_S1_S1_S1_S1_S1_S1_S0_S1_S0_S1_S0_i_param_0];
	ld.param.u64 	%rd9, [_Z16llg_cart_apply_NILi0ELi1EEviPPdS1_S1_S1_S1_S1_S1_S1_S1_S1_S1_S1_S1_S1_S1_S1_S1_S0_S1_S0_S1_S0_i_param_3];
	ld.param.u64 	%rd10, [_Z16llg_cart_apply_NILi0ELi1EEviPPdS1_S1_S1_S1_S1_S1_S1_S1_S1_S1_S1_S1_S1_S1_S1_S1_S0_S1_S0_S1_S0_i_param_4];
	ld.param.u64 	%rd13, [_Z16llg_cart_apply_NILi0ELi1EEviPPdS1_S1_S1_S1_S1_S1_S1_S1_S1_S1_S1_S1_S1_S1_S1_S1_S0_S1_S0_S1_S0_i_param_7];
	ld.param.u64 	%rd14, [_Z16llg_cart_apply_NILi0ELi1EEviPPdS1_S1_S1_S1_S1_S1_S1_S1_S1_S1_S1_S1_S1_S1_S1_S1_S0_S1_S0_S1_S0_i_param_8];
	ld.param.u64 	%rd15, [_Z16llg_cart_apply_NILi0ELi1EEviPPdS1_S1_S1_S1_S1_S1_S1_S1_S1_S1_S1_S1_S1_S1_S1_S1_S0_S1_S0_S1_S0_i_param_9];
	ld.param.u64 	%rd16, [_Z16llg_cart_apply_NILi0ELi1EEviPPdS1_S1_S1_S1_S1_S1_S1_S1_S1_S1_S1_S1_S1_S1_S1_S1_S0_S1_S0_S1_S0_i_param_10];
	ld.param.u64 	%rd17, [_Z16llg_cart_apply_NILi0ELi1EEviPPdS1_S1_S1_S1_S1_S1_S1_S1_S1_S1_S1_S1_S1_S1_S1_S1_S0_S1_S0_S1_S0_i_param_11];
	ld.param.u64 	%rd18, [_Z16llg_cart_apply_NILi0ELi1EEviPPdS1_S1_S1_S1_S1_S1_S1_S1_S1_S1_S1_S1_S1_S1_S1_S1_S0_S1_S0_S1_S0_i_param_15];
	ld.param.u64 	%rd19, [_Z16llg_cart_apply_NILi0ELi1EEviPPdS1_S1_S1_S1_S1_S1_S1_S1_S1_S1_S1_S1_S1_S1_S1_S1_S0_S1_S0_S1_S0_i_param_16];
	ld.param.u64 	%rd20, [_Z16llg_cart_apply_NILi0ELi1EEviPPdS1_S1_S1_S1_S1_S1_S1_S1_S1_S1_S1_S1_S1_S1_S1_S1_S0_S1_S0_S1_S0_i_param_17];
	ld.param.u64 	%rd21, [_Z16llg_cart_apply_NILi0ELi1EEviPPdS1_S1_S1_S1_S1_S1_S1_S1_S1_S1_S1_S1_S1_S1_S1_S1_S0_S1_S0_S1_S0_i_param_18];
	ld.param.u64 	%rd22, [_Z16llg_cart_apply_NILi0ELi1EEviPPdS1_S1_S1_S1_S1_S1_S1_S1_S1_S1_S1_S1_S1_S1_S1_S1_S0_S1_S0_S1_S0_i_param_19];
	ld.param.u64 	%rd23, [_Z16llg_cart_apply_NILi0ELi1EEviPPdS1_S1_S1_S1_S1_S1_S1_S1_S1_S1_S1_S1_S1_S1_S1_S1_S0_S1_S0_S1_S0_i_param_20];
	ld.param.u64 	%rd24, [_Z16llg_cart_apply_NILi0ELi1EEviPPdS1_S1_S1_S1_S1_S1_S1_S1_S1_S1_S1_S1_S1_S1_S1_S1_S0_S1_S0_S1_S0_i_param_21];
	ld.param.u64 	%rd25, [_Z16llg_cart_apply_NILi0ELi1EEviPPdS1_S1_S1_S1_S1_S1_S1_S1_S1_S1_S1_S1_S1_S1_S1_S1_S0_S1_S0_S1_S0_i_param_22];
	ld.param.u32 	%r3, [_Z16llg_cart_apply_NILi0ELi1EEviPPdS1_S1_S1_S1_S1_S1_S1_S1_S1_S1_S1_S1_S1_S1_S1_S1_S0_S1_S0_S1_S0_i_param_23];
	mov.u32 	%r5, %ntid.x;
	mov.u32 	%r6, %ctaid.x;
	mov.u32 	%r7, %tid.x;
	mad.lo.s32 	%r1, %r5, %r6, %r7;
	setp.ge.s32 	%p1, %r1, %r4;
	@%p1 bra 	$L__BB2_13;
	mov.u32 	%r8, %ntid.y;
	mov.u32 	%r9, %ctaid.y;
	mov.u32 	%r10, %tid.y;
	mad.lo.s32 	%r2, %r8, %r9, %r10;
	setp.ge.s32 	%p2, %r2, %r3;
	@%p2 bra 	$L__BB2_13;
	cvta.to.global.u64 	%rd26, %rd18;
	mul.wide.u32 	%rd27, %r2, 8;
	add.s64 	%rd1, %rd26, %rd27;
	ld.global.u64 	%rd28, [%rd1];
	setp.eq.s64 	%p3, %rd28, 0;
	@%p3 bra 	$L__BB2_13;
	cvta.to.global.u64 	%rd29, %rd19;
	mul.wide.u32 	%rd30, %r2, 8;
	add.s64 	%rd2, %rd29, %rd30;
	ld.global.u64 	%rd31, [%rd2];
	setp.eq.s64 	%p4, %rd31, 0;
	@%p4 bra 	$L__BB2_13;
	cvta.to.global.u64 	%rd32, %rd20;
	mul.wide.u32 	%rd33, %r2, 8;
	add.s64 	%rd3, %rd32, %rd33;
	ld.global.u64 	%rd34, [%rd3];
	setp.eq.s64 	%p5, %rd34, 0;
	@%p5 bra 	$L__BB2_13;
	cvta.to.global.u64 	%rd35, %rd22;
	mul.wide.u32 	%rd36, %r2, 8;
	add.s64 	%rd37, %rd35, %rd36;
	ld.global.u64 	%rd4, [%rd37];
	setp.eq.s64 	%p6, %rd4, 0;
	@%p6 bra 	$L__BB2_7;
	cvta.to.global.u64 	%rd38, %rd4;
	mul.wide.s32 	%rd39, %r1, 8;
	add.s64 	%rd40, %rd38, %rd39;
	ld.global.f64 	%fd51, [%rd40];
	bra.uni 	$L__BB2_8;
$L__BB2_7:
	cvta.to.global.u64 	%rd41, %rd23;
	mul.wide.u32 	%rd42, %r2, 8;
	add.s64 	%rd43, %rd41, %rd42;
	ld.global.f64 	%fd51, [%rd43];
$L__BB2_8:
	cvta.to.global.u64 	%rd44, %rd24;
	mul.wide.u32 	%rd45, %r2, 8;
	add.s64 	%rd46, %rd44, %rd45;
	ld.global.u64 	%rd5, [%rd46];
	setp.eq.s64 	%p7, %rd5, 0;
	@%p7 bra 	$L__BB2_10;
	cvta.to.global.u64 	%rd47, %rd5;
	mul.wide.s32 	%rd48, %r1, 8;
	add.s64 	%rd49, %rd47, %rd48;
	ld.global.f64 	%fd52, [%rd49];
	bra.uni 	$L__BB2_11;
$L__BB2_10:
	cvta.to.global.u64 	%rd50, %rd25;
	mul.wide.u32 	%rd51, %r2, 8;
	add.s64 	%rd52, %rd50, %rd51;
	ld.global.f64 	%fd52, [%rd52];
$L__BB2_11:
	cvta.to.global.u64 	%rd53, %rd21;
	mul.wide.u32 	%rd54, %r2, 8;
	add.s64 	%rd55, %rd53, %rd54;
	ld.global.f64 	%fd8, [%rd55];
	mul.f64 	%fd7, %fd52, %fd8;
	cvta.to.global.u64 	%rd56, %rd14;
	add.s64 	%rd6, %rd56, %rd54;
	ld.global.u64 	%rd57, [%rd6];
	cvta.to.global.u64 	%rd58, %rd57;
	mul.wide.s32 	%rd59, %r1, 8;
	add.s64 	%rd60, %rd58, %rd59;
	ld.global.f64 	%fd9, [%rd60];
	cvta.to.global.u64 	%rd61, %rd10;
	add.s64 	%rd62, %rd61, %rd54;
	ld.global.u64 	%rd63, [%rd62];
	cvta.to.global.u64 	%rd64, %rd63;
	add.s64 	%rd65, %rd64, %rd59;
	st.global.f64 	[%rd65], %fd9;
	ld.global.u64 	%rd66, [%rd62];
	cvta.to.global.u64 	%rd67, %rd66;
	add.s64 	%rd68, %rd67, %rd59;
	ld.global.f64 	%fd10, [%rd68];
	setp.leu.f64 	%p8, %fd10, 0d0000000000000000;
	@%p8 bra 	$L__BB2_13;
	ld.param.u64 	%rd131, [_Z16llg_cart_apply_NILi0ELi1EEviPPdS1_S1_S1_S1_S1_S1_S1_S1_S1_S1_S1_S1_S1_S1_S1_S1_S0_S1_S0_S1_S0_i_param_6];
	ld.param.u64 	%rd130, [_Z16llg_cart_apply_NILi0ELi1EEviPPdS1_S1_S1_S1_S1_S1_S1_S1_S1_S1_S1_S1_S1_S1_S1_S1_S0_S1_S0_S1_S0_i_param_5];
	ld.param.u64 	%rd129, [_Z16llg_cart_apply_NILi0ELi1EEviPPdS1_S1_S1_S1_S1_S1_S1_S1_S1_S1_S1_S1_S1_S1_S1_S1_S0_S1_S0_S1_S0_i_param_2];
	ld.param.u64 	%rd128, [_Z16llg_cart_apply_NILi0ELi1EEviPPdS1_S1_S1_S1_S1_S1_S1_S1_S1_S1_S1_S1_S1_S1_S1_S1_S0_S1_S0_S1_S0_i_param_1];
	cvta.to.global.u64 	%rd69, %rd16;
	mul.wide.u32 	%rd70, %r2, 8;
	add.s64 	%rd71, %rd69, %rd70;
	ld.global.u64 	%rd72, [%rd71];
	cvta.to.global.u64 	%rd73, %rd72;
	mul.wide.s32 	%rd74, %r1, 8;
	add.s64 	%rd75, %rd73, %rd74;
	ld.global.f64 	%fd11, [%rd75];
	ld.global.u64 	%rd76, [%rd3];
	cvta.to.global.u64 	%rd77, %rd76;
	add.s64 	%rd78, %rd77, %rd74;
	ld.global.f64 	%fd12, [%rd78];
	mul.f64 	%fd13, %fd11, %fd12;
	cvta.to.global.u64 	%rd79, %rd17;
	add.s64 	%rd80, %rd79, %rd70;
	ld.global.u64 	%rd81, [%rd80];
	cvta.to.global.u64 	%rd82, %rd81;
	add.s64 	%rd83, %rd82, %rd74;
	ld.global.f64 	%fd14, [%rd83];
	ld.global.u64 	%rd84, [%rd2];
	cvta.to.global.u64 	%rd85, %rd84;
	add.s64 	%rd86, %rd85, %rd74;
	ld.global.f64 	%fd15, [%rd86];
	mul.f64 	%fd16, %fd14, %fd15;
	sub.f64 	%fd17, %fd13, %fd16;
	ld.global.u64 	%rd87, [%rd1];
	cvta.to.global.u64 	%rd88, %rd87;
	add.s64 	%rd89, %rd88, %rd74;
	ld.global.f64 	%fd18, [%rd89];
	mul.f64 	%fd19, %fd14, %fd18;
	cvta.to.global.u64 	%rd90, %rd15;
	add.s64 	%rd91, %rd90, %rd70;
	ld.global.u64 	%rd92, [%rd91];
	cvta.to.global.u64 	%rd93, %rd92;
	add.s64 	%rd94, %rd93, %rd74;
	ld.global.f64 	%fd20, [%rd94];
	mul.f64 	%fd21, %fd20, %fd12;
	sub.f64 	%fd22, %fd19, %fd21;
	mul.f64 	%fd23, %fd20, %fd15;
	mul.f64 	%fd24, %fd11, %fd18;
	sub.f64 	%fd25, %fd23, %fd24;
	mul.f64 	%fd26, %fd11, %fd25;
	mul.f64 	%fd27, %fd22, %fd14;
	sub.f64 	%fd28, %fd26, %fd27;
	mul.f64 	%fd29, %fd17, %fd14;
	mul.f64 	%fd30, %fd25, %fd20;
	sub.f64 	%fd31, %fd29, %fd30;
	mul.f64 	%fd32, %fd22, %fd20;
	mul.f64 	%fd33, %fd17, %fd11;
	sub.f64 	%fd34, %fd32, %fd33;
	fma.rn.f64 	%fd35, %fd51, %fd51, 0d3FF0000000000000;
	div.rn.f64 	%fd36, %fd7, %fd35;
	ld.global.u64 	%rd95, [%rd6];
	cvta.to.global.u64 	%rd96, %rd95;
	add.s64 	%rd97, %rd96, %rd74;
	ld.global.f64 	%fd37, [%rd97];
	div.rn.f64 	%fd38, %fd51, %fd37;
	cvta.to.global.u64 	%rd98, %rd130;
	add.s64 	%rd99, %rd98, %rd70;
	ld.global.u64 	%rd100, [%rd99];
	cvta.to.global.u64 	%rd101, %rd100;
	add.s64 	%rd102, %rd101, %rd74;
	ld.global.f64 	%fd39, [%rd102];
	fma.rn.f64 	%fd40, %fd28, %fd38, %fd17;
	mul.f64 	%fd41, %fd36, %fd40;
	sub.f64 	%fd42, %fd39, %fd41;
	cvta.to.global.u64 	%rd103, %rd131;
	add.s64 	%rd104, %rd103, %rd70;
	ld.global.u64 	%rd105, [%rd104];
	cvta.to.global.u64 	%rd106, %rd105;
	add.s64 	%rd107, %rd106, %rd74;
	ld.global.f64 	%fd43, [%rd107];
	fma.rn.f64 	%fd44, %fd31, %fd38, %fd22;
	mul.f64 	%fd45, %fd36, %fd44;
	sub.f64 	%fd46, %fd43, %fd45;
	cvta.to.global.u64 	%rd108, %rd13;
	add.s64 	%rd109, %rd108, %rd70;
	ld.global.u64 	%rd110, [%rd109];
	cvta.to.global.u64 	%rd111, %rd110;
	add.s64 	%rd112, %rd111, %rd74;
	ld.global.f64 	%fd47, [%rd112];
	fma.rn.f64 	%fd48, %fd34, %fd38, %fd25;
	mul.f64 	%fd49, %fd36, %fd48;
	sub.f64 	%fd50, %fd47, %fd49;
	cvta.to.global.u64 	%rd113, %rd128;
	add.s64 	%rd114, %rd113, %rd70;
	ld.global.u64 	%rd115, [%rd114];
	cvta.to.global.u64 	%rd116, %rd115;
	add.s64 	%rd117, %rd116, %rd74;
	st.global.f64 	[%rd117], %fd42;
	cvta.to.global.u64 	%rd118, %rd129;
	add.s64 	%rd119, %rd118, %rd70;
	ld.global.u64 	%rd120, [%rd119];
	cvta.to.global.u64 	%rd121, %rd120;
	add.s64 	%rd122, %rd121, %rd74;
	st.global.f64 	[%rd122], %fd46;
	cvta.to.global.u64 	%rd123, %rd9;
	add.s64 	%rd124, %rd123, %rd70;
	ld.global.u64 	%rd125, [%rd124];
	cvta.to.global.u64 	%rd126, %rd125;
	add.s64 	%rd127, %rd126, %rd74;
	st.global.f64 	[%rd127], %fd50;
$L__BB2_13:
	ret;

}
	// .globl	_Z16llg_cart_apply_NILi1ELi1EEviPPdS1_S1_S1_S1_S1_S1_S1_S1_S1_S1_S1_S1_S1_S1_S1_S1_S0_S1_S0_S1_S0_i
.visible .entry _Z16llg_cart_apply_NILi1ELi1EEviPPdS1_S1_S1_S1_S1_S1_S1_S1_S1_S1_S1_S1_S1_S1_S1_S1_S0_S1_S0_S1_S0_i(
	.param .u32 _Z16llg_cart_apply_NILi1ELi1EEviPPdS1_S1_S1_S1_S1_S1_S1_S1_S1_S1_S1_S1_S1_S1_S1_S1_S0_S1_S0_S1_S0_i_param_0,
	.param .u64 .ptr .align 1 _Z16llg_cart_apply_NILi1ELi1EEviPPdS1_S1_S1_S1_S1_S1_S1_S1_S1_S1_S1_S1_S1_S1_S1_S1_S0_S1_S0_S1_S0_i_param_1,
	.param .u64 .ptr .align 1 _Z16llg_cart_apply_NILi1ELi1EEviPPdS1_S1_S1_S1_S1_S1_S1_S1_S1_S1_S1_S1_S1_S1_S1_S1_S0_S1_S0_S1_S0_i_param_2,
	.param .u64 .ptr .align 1 _Z16llg_cart_apply_NILi1ELi1EEviPPdS1_S1_S1_S1_S1_S1_S1_S1_S1_S1_S1_S1_S1_S1_S1_S1_S0_S1_S0_S1_S0_i_param_3,
	.param .u64 .ptr .align 1 _Z16llg_cart_apply_NILi1ELi1EEviPPdS1_S1_S1_S1_S1_S1_S1_S1_S1_S1_S1_S1_S1_S1_S1_S1_S0_S1_S0_S1_S0_i_param_4,
	.param .u64 .ptr .align 1 _Z16llg_cart_apply_NILi1ELi1EEviPPdS1_S1_S1_S1_S1_S1_S1_S1_S1_S1_S1_S1_S1_S1_S1_S1_S0_S1_S0_S1_S0_i_param_5,
	.param .u64 .ptr .align 1 _Z16llg_cart_apply_NILi1ELi1EEviPPdS1_S1_S1_S1_S1_S1_S1_S1_S1_S1_S1_S1_S1_S1_S1_S1_S0_S1_S0_S1_S0_i_param_6,
	.param .u64 .ptr .align 1 _Z16llg_cart_apply_NILi1ELi1EEviPPdS1_S1_S1_S1_S1_S1_S1_S1_S1_S1_S1_S1_S1_S1_S1_S1_S0_S1_S0_S1_S0_i_param_7,
	.param .u64 .ptr .align 1 _Z16llg_cart_apply_NILi1ELi1EEviPPdS1_S1_S1_S1_S1_S1_S1_S1_S1_S1_S1_S1_S1_S1_S1_S1_S0_S1_S0_S1_S0_i_param_8,
	.param .u64 .ptr .align 1 _Z16llg_cart_apply_NILi1ELi1EEviPPdS1_S1_S1_S1_S1_S1_S1_S1_S1_S1_S1_S1_S1_S1_S1_S1_S0_S1_S0_S1_S0_i_param_9,
	.param .u64 .ptr .align 1 _Z16llg_cart_apply_NILi1ELi1EEviPPdS1_S1_S1_S1_S1_S1_S1_S1_S1_S1_S1_S1_S1_S1_S1_S1_S0_S1_S0_S1_S0_i_param_10,
	.param .u64 .ptr .align 1 _Z16llg_cart_apply_NILi1ELi1EEviPPdS1_S1_S1_S1_S1_S1_S1_S1_S1_S1_S1_S1_S1_S1_S1_S1_S0_S1_S0_S1_S0_i_param_11,
	.param .u64 .ptr .align 1 _Z16llg_cart_apply_NILi1ELi1EEviPPdS1_S1_S1_S1_S1_S1_S1_S1_S1_S1_S1_S1_S1_S1_S1_S1_S0_S1_S0_S1_S0_i_param_12,
	.param .u64 .ptr .align 1 _Z16llg_cart_apply_NILi1ELi1EEviPPdS1_S1_S1_S1_S1_S1_S1_S1_S1_S1_S1_S1_S1_S1_S1_S1_S0_S1_S0_S1_S0_i_param_13,
	.param .u64 .ptr .align 1 _Z16llg_cart_apply_NILi1ELi1EEviPPdS1_S1_S1_S1_S1_S1_S1_S1_S1_S1_S1_S1_S1_S1_S1_S1_S0_S1_S0_S1_S0_i_param_14,
	.param .u64 .ptr .align 1 _Z16llg_cart_apply_NILi1ELi1EEviPPdS1_S1_S1_S1_S1_S1_S1_S1_S1_S1_S1_S1_S1_S1_S1_S1_S0_S1_S0_S1_S0_i_param_15,
	.param .u64 .ptr .align 1 _Z16llg_cart_apply_NILi1ELi1EEviPPdS1_S1_S1_S1_S1_S1_S1_S1_S1_S1_S1_S1_S1_S1_S1_S1_S0_S1_S0_S1_S0_i_param_16,
	.param .u64 .ptr .align 1 _Z16llg_cart_apply_NILi1ELi1EEviPPdS1_S1_S1_S1_S1_S1_S1_S1_S1_S1_S1_S1_S1_S1_S1_S1_S0_S1_S0_S1_S0_i_param_17,
	.param .u64 .ptr .align 1 _Z16llg_cart_apply_NILi1ELi1EEviPPdS1_S1_S1_S1_S1_S1_S1_S1_S1_S1_S1_S1_S1_S1_S1_S1_S0_S1_S0_S1_S0_i_param_18,
	.param .u64 .ptr .align 1 _Z16llg_cart_apply_NILi1ELi1EEviPPdS1_S1_S1_S1_S1_S1_S1_S1_S1_S1_S1_S1_S1_S1_S1_S1_S0_S1_S0_S1_S0_i_param_19,
	.param .u64 .ptr .align 1 _Z16llg_cart_apply_NILi1ELi1EEviPPdS1_S1_S1_S1_S1_S1_S1_S1_S1_S1_S1_S1_S1_S1_S1_S1_S0_S1_S0_S1_S0_i_param_20,
	.param .u64 .ptr .align 1 _Z16llg_cart_apply_NILi1ELi1EEviPPdS1_S1_S1_S1_S1_S1_S1_S1_S1_S1_S1_S1_S1_S1_S1_S1_S0_S1_S0_S1_S0_i_param_21,
	.param .u64 .ptr .align 1 _Z16llg_cart_apply_NILi1ELi1EEviPPdS1_S1_S1_S1_S1_S1_S1_S1_S1_S1_S1_S1_S1_S1_S1_S1_S0_S1_S0_S1_S0_i_param_22,
	.param .u32 _Z16llg_cart_apply_NILi1ELi1EEviPPdS1_S1_S1_S1_S1_S1_S1_S1_S1_S1_S1_S1_S1_S1_S1_S1_S0_S1_S0_S1_S0_i_param_23
)
{
	.reg .pred 	%p<9>;
	.reg .b32 	%r<11>;
	.reg .b64 	%rd<138>;
	.reg .b64 	%fd<66>;

	ld.param.u32 	%r4, [_Z16llg_cart_apply_NILi1ELi1EEviPPdS1_S1_S1_S1_S1_S1_S1_S1_S1_S1_S1_S1_S1_S1_S1_S1_S0_S1_S0_S1_S0_i_param_0];
	ld.param.u64 	%rd9, [_Z16llg_cart_apply_NILi1ELi1EEviPPdS1_S1_S1_S1_S1_S1_S1_S1_S1_S1_S1_S1_S1_S1_S1_S1_S0_S1_S0_S1_S0_i_param_3];
	ld.param.u64 	%rd10, [_Z16llg_cart_apply_NILi1ELi1EEviPPdS1_S1_S1_S1_S1_S1_S1_S1_S1_S1_S1_S1_S1_S1_S1_S1_S0_S1_S0_S1_S0_i_param_4];
	ld.param.u64 	%rd13, [_Z16llg_cart_apply_NILi1ELi1EEviPPdS1_S1_S1_S1_S1_S1_S1_S1_S1_S1_S1_S1_S1_S1_S1_S1_S0_S1_S0_S1_S0_i_param_7];
	ld.param.u64 	%rd14, [_Z16llg_cart_apply_NILi1ELi1EEviPPdS1_S1_S1_S1_S1_S1_S1_S1_S1_S1_S1_S1_S1_S1_S1_S1_S0_S1_S0_S1_S0_i_param_8];
	ld.param.u64 	%rd15, [_Z16llg_cart_apply_NILi1ELi1EEviPPdS1_S1_S1_S1_S1_S1_S1_S1_S1_S1_S1_S1_S1_S1_S1_S1_S0_S1_S0_S1_S0_i_param_9];
	ld.param.u64 	%rd16, [_Z16llg_cart_apply_NILi1ELi1EEviPPdS1_S1_S1_S1_S1_S1_S1_S1_S1_S1_S1_S1_S1_S1_S1_S1_S0_S1_S0_S1_S0_i_param_10];
	ld.param.u64 	%rd17, [_Z16llg_cart_apply_NILi1ELi1EEviPPdS1_S1_S1_S1_S1_S1_S1_S1_S1_S1_S1_S1_S1_S1_S1_S1_S0_S1_S0_S1_S0_i_param_11];
	ld.param.u64 	%rd18, [_Z16llg_cart_apply_NILi1ELi1EEviPPdS1_S1_S1_S1_S1_S1_S1_S1_S1_S1_S1_S1_S1_S1_S1_S1_S0_S1_S0_S1_S0_i_param_15];
	ld.param.u64 	%rd19, [_Z16llg_cart_apply_NILi1ELi1EEviPPdS1_S1_S1_S1_S1_S1_S1_S1_S1_S1_S1_S1_S1_S1_S1_S1_S0_S1_S0_S1_S0_i_param_16];
	ld.param.u64 	%rd20, [_Z16llg_cart_apply_NILi1ELi1EEviPPdS1_S1_S1_S1_S1_S1_S1_S1_S1_S1_S1_S1_S1_S1_S1_S1_S0_S1_S0_S1_S0_i_param_17];
	ld.param.u64 	%rd21, [_Z16llg_cart_apply_NILi1ELi1EEviPPdS1_S1_S1_S1_S1_S1_S1_S1_S1_S1_S1_S1_S1_S1_S1_S1_S0_S1_S0_S1_S0_i_param_18];
	ld.param.u64 	%rd22, [_Z16llg_cart_apply_NILi1ELi1EEviPPdS1_S1_S1_S1_S1_S1_S1_S1_S1_S1_S1_S1_S1_S1_S1_S1_S0_S1_S0_S1_S0_i_param_19];
	ld.param.u64 	%rd23, [_Z16llg_cart_apply_NILi1ELi1EEviPPdS1_S1_S1_S1_S1_S1_S1_S1_S1_S1_S1_S1_S1_S1_S1_S1_S0_S1_S0_S1_S0_i_param_20];
	ld.param.u64 	%rd24, [_Z16llg_cart_apply_NILi1ELi1EEviPPdS1_S1_S1_S1_S1_S1_S1_S1_S1_S1_S1_S1_S1_S1_S1_S1_S0_S1_S0_S1_S0_i_param_21];
	ld.param.u64 	%rd25, [_Z16llg_cart_apply_NILi1ELi1EEviPPdS1_S1_S1_S1_S1_S1_S1_S1_S1_S1_S1_S1_S1_S1_S1_S1_S0_S1_S0_S1_S0_i_param_22];
	ld.param.u32 	%r3, [_Z16llg_cart_apply_NILi1ELi1EEviPPdS1_S1_S1_S1_S1_S1_S1_S1_S1_S1_S1_S1_S1_S1_S1_S1_S0_S1_S0_S1_S0_i_param_23];
	mov.u32 	%r5, %ntid.x;
	mov.u32 	%r6, %ctaid.x;
	mov.u32 	%r7, %tid.x;
	mad.lo.s32 	%r1, %r5, %r6, %r7;
	setp.ge.s32 	%p1, %r1, %r4;
	@%p1 bra 	$L__BB3_13;
	mov.u32 	%r8, %ntid.y;
	mov.u32 	%r9, %ctaid.y;
	mov.u32 	%r10, %tid.y;
	mad.lo.s32 	%r2, %r8, %r9, %r10;
	setp.ge.s32 	%p2, %r2, %r3;
	@%p2 bra 	$L__BB3_13;
	cvta.to.global.u64 	%rd26, %rd18;
	mul.wide.u32 	%rd27, %r2, 8;
	add.s64 	%rd1, %rd26, %rd27;
	ld.global.u64 	%rd28, [%rd1];
	setp.eq.s64 	%p3, %rd28, 0;
	@%p3 bra 	$L__BB3_13;
	cvta.to.global.u64 	%rd29, %rd19;
	mul.wide.u32 	%rd30, %r2, 8;
	add.s64 	%rd2, %rd29, %rd30;
	ld.global.u64 	%rd31, [%rd2];
	setp.eq.s64 	%p4, %rd31, 0;
	@%p4 bra 	$L__BB3_13;
	cvta.to.global.u64 	%rd32, %rd20;
	mul.wide.u32 	%rd33, %r2, 8;
	add.s64 	%rd3, %rd32, %rd33;
	ld.global.u64 	%rd34, [%rd3];
	setp.eq.s64 	%p5, %rd34, 0;
	@%p5 bra 	$L__BB3_13;
	cvta.to.global.u64 	%rd35, %rd22;
	mul.wide.u32 	%rd36, %r2, 8;
	add.s64 	%rd37, %rd35, %rd36;
	ld.global.u64 	%rd4, [%rd37];
	setp.eq.s64 	%p6, %rd4, 0;
	@%p6 bra 	$L__BB3_7;
	cvta.to.global.u64 	%rd38, %rd4;
	mul.wide.s32 	%rd39, %r1, 8;
	add.s64 	%rd40, %rd38, %rd39;
	ld.global.f64 	%fd64, [%rd40];
	bra.uni 	$L__BB3_8;
$L__BB3_7:
	cvta.to.global.u64 	%rd41, %rd23;
	mul.wide.u32 	%rd42, %r2, 8;
	add.s64 	%rd43, %rd41, %rd42;
	ld.global.f64 	%fd64, [%rd43];
$L__BB3_8:
	cvta.to.global.u64 	%rd44, %rd24;
	mul.wide.u32 	%rd45, %r2, 8;
	add.s64 	%rd46, %rd44, %rd45;
	ld.global.u64 	%rd5, [%rd46];
	setp.eq.s64 	%p7, %rd5, 0;
	@%p7 bra 	$L__BB3_10;
	cvta.to.global.u64 	%rd47, %rd5;
	mul.wide.s32 	%rd48, %r1, 8;
	add.s64 	%rd49, %rd47, %rd48;
	ld.global.f64 	%fd65, [%rd49];
	bra.uni 	$L__BB3_11;
$L__BB3_10:
	cvta.to.global.u64 	%rd50, %rd25;
	mul.wide.u32 	%rd51, %r2, 8;
	add.s64 	%rd52, %rd50, %rd51;
	ld.global.f64 	%fd65, [%rd52];
$L__BB3_11:
	cvta.to.global.u64 	%rd53, %rd21;
	mul.wide.u32 	%rd54, %r2, 8;
	add.s64 	%rd55, %rd53, %rd54;
	ld.global.f64 	%fd8, [%rd55];
	mul.f64 	%fd7, %fd65, %fd8;
	cvta.to.global.u64 	%rd56, %rd14;
	add.s64 	%rd6, %rd56, %rd54;
	ld.global.u64 	%rd57, [%rd6];
	cvta.to.global.u64 	%rd58, %rd57;
	mul.wide.s32 	%rd59, %r1, 8;
	add.s64 	%rd60, %rd58, %rd59;
	ld.global.f64 	%fd9, [%rd60];
	cvta.to.global.u64 	%rd61, %rd10;
	add.s64 	%rd62, %rd61, %rd54;
	ld.global.u64 	%rd63, [%rd62];
	cvta.to.global.u64 	%rd64, %rd63;
	add.s64 	%rd65, %rd64, %rd59;
	st.global.f64 	[%rd65], %fd9;
	ld.global.u64 	%rd66, [%rd62];
	cvta.to.global.u64 	%rd67, %rd66;
	add.s64 	%rd68, %rd67, %rd59;
	ld.global.f64 	%fd10, [%rd68];
	setp.leu.f64 	%p8, %fd10, 0d0000000000000000;
	@%p8 bra 	$L__BB3_13;
	ld.param.u64 	%rd137, [_Z16llg_cart_apply_NILi1ELi1EEviPPdS1_S1_S1_S1_S1_S1_S1_S1_S1_S1_S1_S1_S1_S1_S1_S1_S0_S1_S0_S1_S0_i_param_6];
	ld.param.u64 	%rd136, [_Z16llg_cart_apply_NILi1ELi1EEviPPdS1_S1_S1_S1_S1_S1_S1_S1_S1_S1_S1_S1_S1_S1_S1_S1_S0_S1_S0_S1_S0_i_param_5];
	ld.param.u64 	%rd135, [_Z16llg_cart_apply_NILi1ELi1EEviPPdS1_S1_S1_S1_S1_S1_S1_S1_S1_S1_S1_S1_S1_S1_S1_S1_S0_S1_S0_S1_S0_i_param_2];
	ld.param.u64 	%rd134, [_Z16llg_cart_apply_NILi1ELi1EEviPPdS1_S1_S1_S1_S1_S1_S1_S1_S1_S1_S1_S1_S1_S1_S1_S1_S0_S1_S0_S1_S0_i_param_1];
	cvta.to.global.u64 	%rd69, %rd16;
	mul.wide.u32 	%rd70, %r2, 8;
	add.s64 	%rd71, %rd69, %rd70;
	ld.global.u64 	%rd72, [%rd71];
	cvta.to.global.u64 	%rd73, %rd72;
	mul.wide.s32 	%rd74, %r1, 8;
	add.s64 	%rd75, %rd73, %rd74;
	ld.global.f64 	%fd11, [%rd75];
	ld.global.u64 	%rd76, [%rd3];
	cvta.to.global.u64 	%rd77, %rd76;
	add.s64 	%rd78, %rd77, %rd74;
	ld.global.f64 	%fd12, [%rd78];
	mul.f64 	%fd13, %fd11, %fd12;
	cvta.to.global.u64 	%rd79, %rd17;
	add.s64 	%rd80, %rd79, %rd70;
	ld.global.u64 	%rd81, [%rd80];
	cvta.to.global.u64 	%rd82, %rd81;
	add.s64 	%rd83, %rd82, %rd74;
	ld.global.f64 	%fd14, [%rd83];
	ld.global.u64 	%rd84, [%rd2];
	cvta.to.global.u64 	%rd85, %rd84;
	add.s64 	%rd86, %rd85, %rd74;
	ld.global.f64 	%fd15, [%rd86];
	mul.f64 	%fd16, %fd14, %fd15;
	sub.f64 	%fd17, %fd13, %fd16;
	ld.global.u64 	%rd87, [%rd1];
	cvta.to.global.u64 	%rd88, %rd87;
	add.s64 	%rd89, %rd88, %rd74;
	ld.global.f64 	%fd18, [%rd89];
	mul.f64 	%fd19, %fd14, %fd18;
	cvta.to.global.u64 	%rd90, %rd15;
	add.s64 	%rd91, %rd90, %rd70;
	ld.global.u64 	%rd92, [%rd91];
	cvta.to.global.u64 	%rd93, %rd92;
	add.s64 	%rd94, %rd93, %rd74;
	ld.global.f64 	%fd20, [%rd94];
	mul.f64 	%fd21, %fd20, %fd12;
	sub.f64 	%fd22, %fd19, %fd21;
	mul.f64 	%fd23, %fd20, %fd15;
	mul.f64 	%fd24, %fd11, %fd18;
	sub.f64 	%fd25, %fd23, %fd24;
	mul.f64 	%fd26, %fd11, %fd25;
	mul.f64 	%fd27, %fd22, %fd14;
	sub.f64 	%fd28, %fd26, %fd27;
	mul.f64 	%fd29, %fd17, %fd14;
	mul.f64 	%fd30, %fd25, %fd20;
	sub.f64 	%fd31, %fd29, %fd30;
	mul.f64 	%fd32, %fd22, %fd20;
	mul.f64 	%fd33, %fd17, %fd11;
	sub.f64 	%fd34, %fd32, %fd33;
	fma.rn.f64 	%fd35, %fd64, %fd64, 0d3FF0000000000000;
	div.rn.f64 	%fd36, %fd7, %fd35;
	ld.global.u64 	%rd95, [%rd6];
	cvta.to.global.u64 	%rd96, %rd95;
	add.s64 	%rd97, %rd96, %rd74;
	ld.global.f64 	%fd37, [%rd97];
	div.rn.f64 	%fd38, %fd64, %fd37;
	cvta.to.global.u64 	%rd98, %rd136;
	add.s64 	%rd99, %rd98, %rd70;
	ld.global.u64 	%rd100, [%rd99];
	cvta.to.global.u64 	%rd101, %rd100;
	add.s64 	%rd102, %rd101, %rd74;
	ld.global.f64 	%fd39, [%rd102];
	fma.rn.f64 	%fd40, %fd28, %fd38, %fd17;
	mul.f64 	%fd41, %fd36, %fd40;
	sub.f64 	%fd42, %fd39, %fd41;
	cvta.to.global.u64 	%rd103, %rd137;
	add.s64 	%rd104, %rd103, %rd70;
	ld.global.u64 	%rd105, [%rd104];
	cvta.to.global.u64 	%rd106, %rd105;
	add.s64 	%rd107, %rd106, %rd74;
	ld.global.f64 	%fd43, [%rd107];
	fma.rn.f64 	%fd44, %fd31, %fd38, %fd22;
	mul.f64 	%fd45, %fd36, %fd44;
	sub.f64 	%fd46, %fd43, %fd45;
	cvta.to.global.u64 	%rd108, %rd13;
	add.s64 	%rd109, %rd108, %rd70;
	ld.global.u64 	%rd110, [%rd109];
	cvta.to.global.u64 	%rd111, %rd110;
	add.s64 	%rd112, %rd111, %rd74;
	ld.global.f64 	%fd47, [%rd112];
	fma.rn.f64 	%fd48, %fd34, %fd38, %fd25;
	mul.f64 	%fd49, %fd36, %fd48;
	sub.f64 	%fd50, %fd47, %fd49;
	mul.f64 	%fd51, %fd46, %fd46;
	fma.rn.f64 	%fd52, %fd42, %fd42, %fd51;
	fma.rn.f64 	%fd53, %fd50, %fd50, %fd52;
	sqrt.rn.f64 	%fd54, %fd53;
	rcp.rn.f64 	%fd55, %fd54;
	mul.f64 	%fd56, %fd42, %fd37;
	mul.f64 	%fd57, %fd56, %fd55;
	cvta.to.global.u64 	%rd113, %rd134;
	add.s64 	%rd114, %rd113, %rd70;
	ld.global.u64 	%rd115, [%rd114];
	cvta.to.global.u64 	%rd116, %rd115;
	add.s64 	%rd117, %rd116, %rd74;
	st.global.f64 	[%rd117], %fd57;
	ld.global.u64 	%rd118, [%rd6];
	cvta.to.global.u64 	%rd119, %rd118;
	add.s64 	%rd120, %rd119, %rd74;
	ld.global.f64 	%fd58, [%rd120];
	mul.f64 	%fd59, %fd46, %fd58;
	mul.f64 	%fd60, %fd55, %fd59;
	cvta.to.global.u64 	%rd121, %rd135;
	add.s64 	%rd122, %rd121, %rd70;
	ld.global.u64 	%rd123, [%rd122];
	cvta.to.global.u64 	%rd124, %rd123;
	add.s64 	%rd125, %rd124, %rd74;
	st.global.f64 	[%rd125], %fd60;
	ld.global.u64 	%rd126, [%rd6];
	cvta.to.global.u64 	%rd127, %rd126;
	add.s64 	%rd128, %rd127, %rd74;
	ld.global.f64 	%fd61, [%rd128];
	mul.f64 	%fd62, %fd50, %fd61;
	mul.f64 	%fd63, %fd55, %fd62;
	cvta.to.global.u64 	%rd129, %rd9;
	add.s64 	%rd130, %rd129, %rd70;
	ld.global.u64 	%rd131, [%rd130];
	cvta.to.global.u64 	%rd132, %rd131;
	add.s64 	%rd133, %rd132, %rd74;
	st.global.f64 	[%rd133], %fd63;
$L__BB3_13:
	ret;

}


// ===== COMPILED SASS (sm_100) =====

	.target	sm_100

	.elftype	@"ET_EXEC"


//--------------------- .note.nv.tkinfo           --------------------------
	.section	.note.nv.tkinfo,"",@"SHT_NOTE"
	.sectionflags	@"SHF_NOTE_NV_TKINFO"
	.tkinfo
        /*0018*/ 	.word	0x00000002
        /*0030*/ 	.string	""
        /*0030*/ 	.string	"ptxas"
        /*0030*/ 	.string	"Cuda compilation tools, release 13.0, V13.0.88"
        /*0030*/ 	.string	"Build cuda_13.0.r13.0/compiler.36424714_0"
        /*0030*/ 	.string	"-arch sm_100 -m 64 "



//--------------------- .note.nv.cuinfo           --------------------------
	.section	.note.nv.cuinfo,"",@"SHT_NOTE"
	.sectionflags	@"SHF_NOTE_NV_CUINFO"
        /*0018*/ 	.short	0x0002
        /*001a*/ 	.short	0x0064
        /*001c*/ 	.short	0x0082
	.zero		2


//--------------------- .nv.info                  --------------------------
	.section	.nv.info,"",@"SHT_CUDA_INFO"
	.align	4


	//----- nvinfo : EIATTR_REGCOUNT
	.align		4
        /*0000*/ 	.byte	0x04, 0x2f
        /*0002*/ 	.short	(.L_1 - .L_0)
	.align		4
.L_0:
        /*0004*/ 	.word	index@(_Z16llg_cart_apply_NILi0ELi0EEviPPdS1_S1_S1_S1_S1_S1_S1_S1_S1_S1_S1_S1_S1_S1_S1_S1_S0_S1_S0_S1_S0_i)
        /*0008*/ 	.word	0x0000002a


	//----- nvinfo : EIATTR_FRAME_SIZE
	.align		4
.L_1:
        /*000c*/ 	.byte	0x04, 0x11
        /*000e*/ 	.short	(.L_3 - .L_2)
	.align		4
.L_2:
        /*0010*/ 	.word	index@($__internal_7_$__cuda_sm20_div_rn_f64_full)
        /*0014*/ 	.word	0x00000000


	//----- nvinfo : EIATTR_FRAME_SIZE
	.align		4
.L_3:
        /*0018*/ 	.byte	0x04, 0x11
        /*001a*/ 	.short	(.L_5 - .L_4)
	.align		4
.L_4:
        /*001c*/ 	.word	index@(_Z16llg_cart_apply_NILi0ELi0EEviPPdS1_S1_S1_S1_S1_S1_S1_S1_S1_S1_S1_S1_S1_S1_S1_S1_S0_S1_S0_S1_S0_i)
        /*0020*/ 	.word	0x00000000


	//----- nvinfo : EIATTR_REGCOUNT
	.align		4
.L_5:
        /*0024*/ 	.byte	0x04, 0x2f
        /*0026*/ 	.short	(.L_7 - .L_6)
	.align		4
.L_6:
        /*0028*/ 	.word	index@(_Z16llg_cart_apply_NILi1ELi0EEviPPdS1_S1_S1_S1_S1_S1_S1_S1_S1_S1_S1_S1_S1_S1_S1_S1_S0_S1_S0_S1_S0_i)
        /*002c*/ 	.word	0x0000002b


	//----- nvinfo : EIATTR_FRAME_SIZE
	.align		4
.L_7:
        /*0030*/ 	.byte	0x04, 0x11
        /*0032*/ 	.short	(.L_9 - .L_8)
	.align		4
.L_8:
        /*0034*/ 	.word	index@($__internal_6_$__cuda_sm20_dsqrt_rn_f64_mediumpath_v1)
        /*0038*/ 	.word	0x00000000


	//----- nvinfo : EIATTR_FRAME_SIZE
	.align		4
.L_9:
        /*003c*/ 	.byte	0x04, 0x11
        /*003e*/ 	.short	(.L_11 - .L_10)
	.align		4
.L_10:
        /*0040*/ 	.word	index@($__internal_5_$__cuda_sm20_div_rn_f64_full)
        /*0044*/ 	.word	0x00000000


	//----- nvinfo : EIATTR_FRAME_SIZE
	.align		4
.L_11:
        /*0048*/ 	.byte	0x04, 0x11
        /*004a*/ 	.short	(.L_13 - .L_12)
	.align		4
.L_12:
        /*004c*/ 	.word	index@($__internal_4_$__cuda_sm20_dblrcp_rn_slowpath_v3)
        /*0050*/ 	.word	0x00000000


	//----- nvinfo : EIATTR_FRAME_SIZE
	.align		4
.L_13:
        /*0054*/ 	.byte	0x04, 0x11
        /*0056*/ 	.short	(.L_15 - .L_14)
	.align		4
.L_14:
        /*0058*/ 	.word	index@(_Z16llg_cart_apply_NILi1ELi0EEviPPdS1_S1_S1_S1_S1_S1_S1_S1_S1_S1_S1_S1_S1_S1_S1_S1_S0_S1_S0_S1_S0_i)
        /*005c*/ 	.word	0x00000000


	//----- nvinfo : EIATTR_REGCOUNT
	.align		4
.L_15:
        /*0060*/ 	.byte	0x04, 0x2f
        /*0062*/ 	.short	(.L_17 - .L_16)
	.align		4
.L_16:
        /*0064*/ 	.word	index@(_Z16llg_cart_apply_NILi0ELi1EEviPPdS1_S1_S1_S1_S1_S1_S1_S1_S1_S1_S1_S1_S1_S1_S1_S1_S0_S1_S0_S1_S0_i)
        /*0068*/ 	.word	0x0000002a


	//----- nvinfo : EIATTR_FRAME_SIZE
	.align		4
.L_17:
        /*006c*/ 	.byte	0x04, 0x11
        /*006e*/ 	.short	(.L_19 - .L_18)
	.align		4
.L_18:
        /*0070*/ 	.word	index@($__internal_3_$__cuda_sm20_div_rn_f64_full)
        /*0074*/ 	.word	0x00000000


	//----- nvinfo : EIATTR_FRAME_SIZE
	.align		4
.L_19:
        /*0078*/ 	.byte	0x04, 0x11
        /*007a*/ 	.short	(.L_21 - .L_20)
	.align		4
.L_20:
        /*007c*/ 	.word	index@(_Z16llg_cart_apply_NILi0ELi1EEviPPdS1_S1_S1_S1_S1_S1_S1_S1_S1_S1_S1_S1_S1_S1_S1_S1_S0_S1_S0_S1_S0_i)
        /*0080*/ 	.word	0x00000000


	//----- nvinfo : EIATTR_REGCOUNT
	.align		4
.L_21:
        /*0084*/ 	.byte	0x04, 0x2f
        /*0086*/ 	.short	(.L_23 - .L_22)
	.align		4
.L_22:
        /*0088*/ 	.word	index@(_Z16llg_cart_apply_NILi1ELi1EEviPPdS1_S1_S1_S1_S1_S1_S1_S1_S1_S1_S1_S1_S1_S1_S1_S1_S0_S1_S0_S1_S0_i)
        /*008c*/ 	.word	0x0000002b


	//----- nvinfo : EIATTR_FRAME_SIZE
	.align		4
.L_23:
        /*0090*/ 	.byte	0x04, 0x11
        /*0092*/ 	.short	(.L_25 - .L_24)
	.align		4
.L_24:
        /*0094*/ 	.word	index@($__internal_2_$__cuda_sm20_dsqrt_rn_f64_mediumpath_v1)
        /*0098*/ 	.word	0x00000000


	//----- nvinfo : EIATTR_FRAME_SIZE
	.align		4
.L_25:
        /*009c*/ 	.byte	0x04, 0x11
        /*009e*/ 	.short	(.L_27 - .L_26)
	.align		4
.L_26:
        /*00a0*/ 	.word	index@($__internal_1_$__cuda_sm20_div_rn_f64_full)
        /*00a4*/ 	.word	0x00000000


	//----- nvinfo : EIATTR_FRAME_SIZE
	.align		4
.L_27:
        /*00a8*/ 	.byte	0x04, 0x11
        /*00aa*/ 	.short	(.L_29 - .L_28)
	.align		4
.L_28:
        /*00ac*/ 	.word	index@($__internal_0_$__cuda_sm20_dblrcp_rn_slowpath_v3)
        /*00b0*/ 	.word	0x00000000


	//----- nvinfo : EIATTR_FRAME_SIZE
	.align		4
.L_29:
        /*00b4*/ 	.byte	0x04, 0x11
        /*00b6*/ 	.short	(.L_31 - .L_30)
	.align		4
.L_30:
        /*00b8*/ 	.word	index@(_Z16llg_cart_apply_NILi1ELi1EEviPPdS1_S1_S1_S1_S1_S1_S1_S1_S1_S1_S1_S1_S1_S1_S1_S1_S0_S1_S0_S1_S0_i)
        /*00bc*/ 	.word	0x00000000


	//----- nvinfo : EIATTR_MIN_STACK_SIZE
	.align		4
.L_31:
        /*00c0*/ 	.byte	0x04, 0x12
        /*00c2*/ 	.short	(.L_33 - .L_32)
	.align		4
.L_32:
        /*00c4*/ 	.word	index@(_Z16llg_cart_apply_NILi1ELi1EEviPPdS1_S1_S1_S1_S1_S1_S1_S1_S1_S1_S1_S1_S1_S1_S1_S1_S0_S1_S0_S1_S0_i)
        /*00c8*/ 	.word	0x00000000


	//----- nvinfo : EIATTR_MIN_STACK_SIZE
	.align		4
.L_33:
        /*00cc*/ 	.byte	0x04, 0x12
        /*00ce*/ 	.short	(.L_35 - .L_34)
	.align		4
.L_34:
        /*00d0*/ 	.word	index@(_Z16llg_cart_apply_NILi0ELi1EEviPPdS1_S1_S1_S1_S1_S1_S1_S1_S1_S1_S1_S1_S1_S1_S1_S1_S0_S1_S0_S1_S0_i)
        /*00d4*/ 	.word	0x00000000


	//----- nvinfo : EIATTR_MIN_STACK_SIZE
	.align		4
.L_35:
        /*00d8*/ 	.byte	0x04, 0x12
        /*00da*/ 	.short	(.L_37 - .L_36)
	.align		4
.L_36:
        /*00dc*/ 	.word	index@(_Z16llg_cart_apply_NILi1ELi0EEviPPdS1_S1_S1_S1_S1_S1_S1_S1_S1_S1_S1_S1_S1_S1_S1_S1_S0_S1_S0_S1_S0_i)
        /*00e0*/ 	.word	0x00000000


	//----- nvinfo : EIATTR_MIN_STACK_SIZE
	.align		4
.L_37:
        /*00e4*/ 	.byte	0x04, 0x12
        /*00e6*/ 	.short	(.L_39 - .L_38)
	.align		4
.L_38:
        /*00e8*/ 	.word	index@(_Z16llg_cart_apply_NILi0ELi0EEviPPdS1_S1_S1_S1_S1_S1_S1_S1_S1_S1_S1_S1_S1_S1_S1_S1_S0_S1_S0_S1_S0_i)
        /*00ec*/ 	.word	0x00000000
.L_39:


//--------------------- .nv.compat                --------------------------
	.section	.nv.compat,"",@"SHT_CUDA_COMPAT_INFO"
	.align	4
        /*0000*/ 	.byte	0x02, 0x09, 0x00, 0x00, 0x02, 0x02, 0x01, 0x00, 0x02, 0x05, 0x05, 0x00, 0x03, 0x07, 0x01, 0x01
        /*0010*/ 	.byte	0x02, 0x03, 0x00, 0x00, 0x02, 0x06, 0x01, 0x00, 0x04, 0x0b, 0x08, 0x00, 0x01, 0x00, 0x00, 0x00
        /*0020*/ 	.byte	0x00, 0x00, 0x00, 0x00


//--------------------- .nv.info._Z16llg_cart_apply_NILi1ELi1EEviPPdS1_S1_S1_S1_S1_S1_S1_S1_S1_S1_S1_S1_S1_S1_S1_S1_S0_S1_S0_S1_S0_i --------------------------
	.section	.nv.info._Z16llg_cart_apply_NILi1ELi1EEviPPdS1_S1_S1_S1_S1_S1_S1_S1_S1_S1_S1_S1_S1_S1_S1_S1_S0_S1_S0_S1_S0_i,"",@"SHT_CUDA_INFO"
	.sectionflags	@""
	.align	4


	//----- nvinfo : EIATTR_CUDA_API_VERSION
	.align		4
        /*0000*/ 	.byte	0x04, 0x37
        /*0002*/ 	.short	(.L_41 - .L_40)
.L_40:
        /*0004*/ 	.word	0x00000082


	//----- nvinfo : EIATTR_KPARAM_INFO
	.align		4
.L_41:
        /*0008*/ 	.byte	0x04, 0x17
        /*000a*/ 	.short	(.L_43 - .L_42)
.L_42:
        /*000c*/ 	.word	0x00000000
        /*0010*/ 	.short	0x0017
        /*0012*/ 	.short	0x00b8
        /*0014*/ 	.byte	0x00, 0xf0, 0x11, 0x00


	//----- nvinfo : EIATTR_KPARAM_INFO
	.align		4
.L_43:
        /*0018*/ 	.byte	0x04, 0x17
        /*001a*/ 	.short	(.L_45 - .L_44)
.L_44:
        /*001c*/ 	.word	0x00000000
        /*0020*/ 	.short	0x0016
        /*0022*/ 	.short	0x00b0
        /*0024*/ 	.byte	0x00, 0xf5, 0x21, 0x00


	//----- nvinfo : EIATTR_KPARAM_INFO
	.align		4
.L_45:
        /*0028*/ 	.byte	0x04, 0x17
        /*002a*/ 	.short	(.L_47 - .L_46)
.L_46:
        /*002c*/ 	.word	0x00000000
        /*0030*/ 	.short	0x0015
        /*0032*/ 	.short	0x00a8
        /*0034*/ 	.byte	0x00, 0xf5, 0x21, 0x00


	//----- nvinfo : EIATTR_KPARAM_INFO
	.align		4
.L_47:
        /*0038*/ 	.byte	0x04, 0x17
        /*003a*/ 	.short	(.L_49 - .L_48)
.L_48:
        /*003c*/ 	.word	0x00000000
        /*0040*/ 	.short	0x0014
        /*0042*/ 	.short	0x00a0
        /*0044*/ 	.byte	0x00, 0xf5, 0x21, 0x00


	//----- nvinfo : EIATTR_KPARAM_INFO
	.align		4
.L_49:
        /*0048*/ 	.byte	0x04, 0x17
        /*004a*/ 	.short	(.L_51 - .L_50)
.L_50:
        /*004c*/ 	.word	0x00000000
        /*0050*/ 	.short	0x0013
        /*0052*/ 	.short	0x0098
        /*0054*/ 	.byte	0x00, 0xf5, 0x21, 0x00


	//----- nvinfo : EIATTR_KPARAM_INFO
	.align		4
.L_51:
        /*0058*/ 	.byte	0x04, 0x17
        /*005a*/ 	.short	(.L_53 - .L_52)
.L_52:
        /*005c*/ 	.word	0x00000000
        /*0060*/ 	.short	0x0012
        /*0062*/ 	.short	0x0090
        /*0064*/ 	.byte	0x00, 0xf5, 0x21, 0x00


	//----- nvinfo : EIATTR_KPARAM_INFO
	.align		4
.L_53:
        /*0068*/ 	.byte	0x04, 0x17
        /*006a*/ 	.short	(.L_55 - .L_54)
.L_54:
        /*006c*/ 	.word	0x00000000
        /*0070*/ 	.short	0x0011
        /*0072*/ 	.short	0x0088
        /*0074*/ 	.byte	0x00, 0xf5, 0x21, 0x00


	//----- nvinfo : EIATTR_KPARAM_INFO
	.align		4
.L_55:
        /*0078*/ 	.byte	0x04, 0x17
        /*007a*/ 	.short	(.L_57 - .L_56)
.L_56:
        /*007c*/ 	.word	0x00000000
        /*0080*/ 	.short	0x0010
        /*0082*/ 	.short	0x0080
        /*0084*/ 	.byte	0x00, 0xf5, 0x21, 0x00


	//----- nvinfo : EIATTR_KPARAM_INFO
	.align		4
.L_57:
        /*0088*/ 	.byte	0x04, 0x17
        /*008a*/ 	.short	(.L_59 - .L_58)
.L_58:
        /*008c*/ 	.word	0x00000000
        /*0090*/ 	.short	0x000f
        /*0092*/ 	.short	0x0078
        /*0094*/ 	.byte	0x00, 0xf5, 0x21, 0x00


	//----- nvinfo : EIATTR_KPARAM_INFO
	.align		4
.L_59:
        /*0098*/ 	.byte	0x04, 0x17
        /*009a*/ 	.short	(.L_61 - .L_60)
.L_60:
        /*009c*/ 	.word	0x00000000
        /*00a0*/ 	.short	0x000e
        /*00a2*/ 	.short	0x0070
        /*00a4*/ 	.byte	0x00, 0xf5, 0x21, 0x00


	//----- nvinfo : EIATTR_KPARAM_INFO
	.align		4
.L_61:
        /*00a8*/ 	.byte	0x04, 0x17
        /*00aa*/ 	.short	(.L_63 - .L_62)
.L_62:
        /*00ac*/ 	.word	0x00000000
        /*00b0*/ 	.short	0x000d
        /*00b2*/ 	.short	0x0068
        /*00b4*/ 	.byte	0x00, 0xf5, 0x21, 0x00


	//----- nvinfo : EIATTR_KPARAM_INFO
	.align		4
.L_63:
        /*00b8*/ 	.byte	0x04, 0x17
        /*00ba*/ 	.short	(.L_65 - .L_64)
.L_64:
        /*00bc*/ 	.word	0x00000000
        /*00c0*/ 	.short	0x000c
        /*00c2*/ 	.short	0x0060
        /*00c4*/ 	.byte	0x00, 0xf5, 0x21, 0x00


	//----- nvinfo : EIATTR_KPARAM_INFO
	.align		4
.L_65:
        /*00c8*/ 	.byte	0x04, 0x17
        /*00ca*/ 	.short	(.L_67 - .L_66)
.L_66:
        /*00cc*/ 	.word	0x00000000
        /*00d0*/ 	.short	0x000b
        /*00d2*/ 	.short	0x0058
        /*00d4*/ 	.byte	0x00, 0xf5, 0x21, 0x00


	//----- nvinfo : EIATTR_KPARAM_INFO
	.align		4
.L_67:
        /*00d8*/ 	.byte	0x04, 0x17
        /*00da*/ 	.short	(.L_69 - .L_68)
.L_68:
        /*00dc*/ 	.word	0x00000000
        /*00e0*/ 	.short	0x000a
        /*00e2*/ 	.short	0x0050
        /*00e4*/ 	.byte	0x00, 0xf5, 0x21, 0x00


	//----- nvinfo : EIATTR_KPARAM_INFO
	.align		4
.L_69:
        /*00e8*/ 	.byte	0x04, 0x17
        /*00ea*/ 	.short	(.L_71 - .L_70)
.L_70:
        /*00ec*/ 	.word	0x00000000
        /*00f0*/ 	.short	0x0009
        /*00f2*/ 	.short	0x0048
        /*00f4*/ 	.byte	0x00, 0xf5, 0x21, 0x00


	//----- nvinfo : EIATTR_KPARAM_INFO
	.align		4
.L_71:
        /*00f8*/ 	.byte	0x04, 0x17
        /*00fa*/ 	.short	(.L_73 - .L_72)
.L_72:
        /*00fc*/ 	.word	0x00000000
        /*0100*/ 	.short	0x0008
        /*0102*/ 	.short	0x0040
        /*0104*/ 	.byte	0x00, 0xf5, 0x21, 0x00


	//----- nvinfo : EIATTR_KPARAM_INFO
	.align		4
.L_73:
        /*0108*/ 	.byte	0x04, 0x17
        /*010a*/ 	.short	(.L_75 - .L_74)
.L_74:
        /*010c*/ 	.word	0x00000000
        /*0110*/ 	.short	0x0007
        /*0112*/ 	.short	0x0038
        /*0114*/ 	.byte	0x00, 0xf5, 0x21, 0x00


	//----- nvinfo : EIATTR_KPARAM_INFO
	.align		4
.L_75:
        /*0118*/ 	.byte	0x04, 0x17
        /*011a*/ 	.short	(.L_77 - .L_76)
.L_76:
        /*011c*/ 	.word	0x00000000
        /*0120*/ 	.short	0x0006
        /*0122*/ 	.short	0x0030
        /*0124*/ 	.byte	0x00, 0xf5, 0x21, 0x00


	//----- nvinfo : EIATTR_KPARAM_INFO
	.align		4
.L_77:
        /*0128*/ 	.byte	0x04, 0x17
        /*012a*/ 	.short	(.L_79 - .L_78)
.L_78:
        /*012c*/ 	.word	0x00000000
        /*0130*/ 	.short	0x0005
        /*0132*/ 	.short	0x0028
        /*0134*/ 	.byte	0x00, 0xf5, 0x21, 0x00


	//----- nvinfo : EIATTR_KPARAM_INFO
	.align		4
.L_79:
        /*0138*/ 	.byte	0x04, 0x17
        /*013a*/ 	.short	(.L_81 - .L_80)
.L_80:
        /*013c*/ 	.word	0x00000000
        /*0140*/ 	.short	0x0004
        /*0142*/ 	.short	0x0020
        /*0144*/ 	.byte	0x00, 0xf5, 0x21, 0x00


	//----- nvinfo : EIATTR_KPARAM_INFO
	.align		4
.L_81:
        /*0148*/ 	.byte	0x04, 0x17
        /*014a*/ 	.short	(.L_83 - .L_82)
.L_82:
        /*014c*/ 	.word	0x00000000
        /*0150*/ 	.short	0x0003
        /*0152*/ 	.short	0x0018
        /*0154*/ 	.byte	0x00, 0xf5, 0x21, 0x00


	//----- nvinfo : EIATTR_KPARAM_INFO
	.align		4
.L_83:
        /*0158*/ 	.byte	0x04, 0x17
        /*015a*/ 	.short	(.L_85 - .L_84)
.L_84:
        /*015c*/ 	.word	0x00000000
        /*0160*/ 	.short	0x0002
        /*0162*/ 	.short	0x0010
        /*0164*/ 	.byte	0x00, 0xf5, 0x21, 0x00


	//----- nvinfo : EIATTR_KPARAM_INFO
	.align		4
.L_85:
        /*0168*/ 	.byte	0x04, 0x17
        /*016a*/ 	.short	(.L_87 - .L_86)
.L_86:
        /*016c*/ 	.word	0x00000000
        /*0170*/ 	.short	0x0001
        /*0172*/ 	.short	0x0008
        /*0174*/ 	.byte	0x00, 0xf5, 0x21, 0x00


	//----- nvinfo : EIATTR_KPARAM_INFO
	.align		4
.L_87:
        /*0178*/ 	.byte	0x04, 0x17
        /*017a*/ 	.short	(.L_89 - .L_88)
.L_88:
        /*017c*/ 	.word	0x00000000
        /*0180*/ 	.short	0x0000
        /*0182*/ 	.short	0x0000
        /*0184*/ 	.byte	0x00, 0xf0, 0x11, 0x00


	//----- nvinfo : EIATTR_SPARSE_MMA_MASK
	.align		4
.L_89:
        /*0188*/ 	.byte	0x03, 0x50
        /*018a*/ 	.short	0x0000


	//----- nvinfo : EIATTR_MAXREG_COUNT
	.align		4
        /*018c*/ 	.byte	0x03, 0x1b
        /*018e*/ 	.short	0x00ff


	//----- nvinfo : EIATTR_MERCURY_ISA_VERSION
	.align		4
        /*0190*/ 	.byte	0x03, 0x5f
        /*0192*/ 	.short	0x0101


	//----- nvinfo : EIATTR_VRC_CTA_INIT_COUNT
	.align		4
        /*0194*/ 	.byte	0x02, 0x4a
	.zero		1
	.zero		1


	//----- nvinfo : EIATTR_EXIT_INSTR_OFFSETS
	.align		4
        /*0198*/ 	.byte	0x04, 0x1c
        /*019a*/ 	.short	(.L_91 - .L_90)


	//   ....[0]....
.L_90:
        /*019c*/ 	.word	0x00000070


	//   ....[1]....
        /*01a0*/ 	.word	0x000000e0


	//   ....[2]....
        /*01a4*/ 	.word	0x00000150


	//   ....[3]....
        /*01a8*/ 	.word	0x000001b0


	//   ....[4]....
        /*01ac*/ 	.word	0x00000210


	//   ....[5]....
        /*01b0*/ 	.word	0x00000470


	//   ....[6]....
        /*01b4*/ 	.word	0x00000f70


	//----- nvinfo : EIATTR_CRS_STACK_SIZE
	.align		4
.L_91:
        /*01b8*/ 	.byte	0x04, 0x1e
        /*01ba*/ 	.short	(.L_93 - .L_92)
.L_92:
        /*01bc*/ 	.word	0x00000000


	//----- nvinfo : EIATTR_CBANK_PARAM_SIZE
	.align		4
.L_93:
        /*01c0*/ 	.byte	0x03, 0x19
        /*01c2*/ 	.short	0x00bc


	//----- nvinfo : EIATTR_PARAM_CBANK
	.align		4
        /*01c4*/ 	.byte	0x04, 0x0a
        /*01c6*/ 	.short	(.L_95 - .L_94)
	.align		4
.L_94:
        /*01c8*/ 	.word	index@(.nv.constant0._Z16llg_cart_apply_NILi1ELi1EEviPPdS1_S1_S1_S1_S1_S1_S1_S1_S1_S1_S1_S1_S1_S1_S1_S1_S0_S1_S0_S1_S0_i)
        /*01cc*/ 	.short	0x0380
        /*01ce*/ 	.short	0x00bc


	//----- nvinfo : EIATTR_SW_WAR
	.align		4
.L_95:
        /*01d0*/ 	.byte	0x04, 0x36
        /*01d2*/ 	.short	(.L_97 - .L_96)
.L_96:
        /*01d4*/ 	.word	0x00000008
.L_97:


//--------------------- .nv.info._Z16llg_cart_apply_NILi0ELi1EEviPPdS1_S1_S1_S1_S1_S1_S1_S1_S1_S1_S1_S1_S1_S1_S1_S1_S0_S1_S0_S1_S0_i --------------------------
	.section	.nv.info._Z16llg_cart_apply_NILi0ELi1EEviPPdS1_S1_S1_S1_S1_S1_S1_S1_S1_S1_S1_S1_S1_S1_S1_S1_S0_S1_S0_S1_S0_i,"",@"SHT_CUDA_INFO"
	.sectionflags	@""
	.align	4


	//----- nvinfo : EIATTR_CUDA_API_VERSION
	.align		4
        /*0000*/ 	.byte	0x04, 0x37
        /*0002*/ 	.short	(.L_99 - .L_98)
.L_98:
        /*0004*/ 	.word	0x00000082


	//----- nvinfo : EIATTR_KPARAM_INFO
	.align		4
.L_99:
        /*0008*/ 	.byte	0x04, 0x17
        /*000a*/ 	.short	(.L_101 - .L_100)
.L_100:
        /*000c*/ 	.word	0x00000000
        /*0010*/ 	.short	0x0017
        /*0012*/ 	.short	0x00b8
        /*0014*/ 	.byte	0x00, 0xf0, 0x11, 0x00


	//----- nvinfo : EIATTR_KPARAM_INFO
	.align		4
.L_101:
        /*0018*/ 	.byte	0x04, 0x17
        /*001a*/ 	.short	(.L_103 - .L_102)
.L_102:
        /*001c*/ 	.word	0x00000000
        /*0020*/ 	.short	0x0016
        /*0022*/ 	.short	0x00b0
        /*0024*/ 	.byte	0x00, 0xf5, 0x21, 0x00


	//----- nvinfo : EIATTR_KPARAM_INFO
	.align		4
.L_103:
        /*0028*/ 	.byte	0x04, 0x17
        /*002a*/ 	.short	(.L_105 - .L_104)
.L_104:
        /*002c*/ 	.word	0x00000000
        /*0030*/ 	.short	0x0015
        /*0032*/ 	.short	0x00a8
        /*0034*/ 	.byte	0x00, 0xf5, 0x21, 0x00


	//----- nvinfo : EIATTR_KPARAM_INFO
	.align		4
.L_105:
        /*0038*/ 	.byte	0x04, 0x17
        /*003a*/ 	.short	(.L_107 - .L_106)
.L_106:
        /*003c*/ 	.word	0x00000000
        /*0040*/ 	.short	0x0014
        /*0042*/ 	.short	0x00a0
        /*0044*/ 	.byte	0x00, 0xf5, 0x21, 0x00


	//----- nvinfo : EIATTR_KPARAM_INFO
	.align		4
.L_107:
        /*0048*/ 	.byte	0x04, 0x17
        /*004a*/ 	.short	(.L_109 - .L_108)
.L_108:
        /*004c*/ 	.word	0x00000000
        /*0050*/ 	.short	0x0013
        /*0052*/ 	.short	0x0098
        /*0054*/ 	.byte	0x00, 0xf5, 0x21, 0x00


	//----- nvinfo : EIATTR_KPARAM_INFO
	.align		4
.L_109:
        /*0058*/ 	.byte	0x04, 0x17
        /*005a*/ 	.short	(.L_111 - .L_110)
.L_110:
        /*005c*/ 	.word	0x00000000
        /*0060*/ 	.short	0x0012
        /*0062*/ 	.short	0x0090
        /*0064*/ 	.byte	0x00, 0xf5, 0x21, 0x00


	//----- nvinfo : EIATTR_KPARAM_INFO
	.align		4
.L_111:
        /*0068*/ 	.byte	0x04, 0x17
        /*006a*/ 	.short	(.L_113 - .L_112)
.L_112:
        /*006c*/ 	.word	0x00000000
        /*0070*/ 	.short	0x0011
        /*0072*/ 	.short	0x0088
        /*0074*/ 	.byte	0x00, 0xf5, 0x21, 0x00


	//----- nvinfo : EIATTR_KPARAM_INFO
	.align		4
.L_113:
        /*0078*/ 	.byte	0x04, 0x17
        /*007a*/ 	.short	(.L_115 - .L_114)
.L_114:
        /*007c*/ 	.word	0x00000000
        /*0080*/ 	.short	0x0010
        /*0082*/ 	.short	0x0080
        /*0084*/ 	.byte	0x00, 0xf5, 0x21, 0x00


	//----- nvinfo : EIATTR_KPARAM_INFO
	.align		4
.L_115:
        /*0088*/ 	.byte	0x04, 0x17
        /*008a*/ 	.short	(.L_117 - .L_116)
.L_116:
        /*008c*/ 	.word	0x00000000
        /*0090*/ 	.short	0x000f
        /*0092*/ 	.short	0x0078
        /*0094*/ 	.byte	0x00, 0xf5, 0x21, 0x00


	//----- nvinfo : EIATTR_KPARAM_INFO
	.align		4
.L_117:
        /*0098*/ 	.byte	0x04, 0x17
        /*009a*/ 	.short	(.L_119 - .L_118)
.L_118:
        /*009c*/ 	.word	0x00000000
        /*00a0*/ 	.short	0x000e
        /*00a2*/ 	.short	0x0070
        /*00a4*/ 	.byte	0x00, 0xf5, 0x21, 0x00


	//----- nvinfo : EIATTR_KPARAM_INFO
	.align		4
.L_119:
        /*00a8*/ 	.byte	0x04, 0x17
        /*00aa*/ 	.short	(.L_121 - .L_120)
.L_120:
        /*00ac*/ 	.word	0x00000000
        /*00b0*/ 	.short	0x000d
        /*00b2*/ 	.short	0x0068
        /*00b4*/ 	.byte	0x00, 0xf5, 0x21, 0x00


	//----- nvinfo : EIATTR_KPARAM_INFO
	.align		4
.L_121:
        /*00b8*/ 	.byte	0x04, 0x17
        /*00ba*/ 	.short	(.L_123 - .L_122)
.L_122:
        /*00bc*/ 	.word	0x00000000
        /*00c0*/ 	.short	0x000c
        /*00c2*/ 	.short	0x0060
        /*00c4*/ 	.byte	0x00, 0xf5, 0x21, 0x00


	//----- nvinfo : EIATTR_KPARAM_INFO
	.align		4
.L_123:
        /*00c8*/ 	.byte	0x04, 0x17
        /*00ca*/ 	.short	(.L_125 - .L_124)
.L_124:
        /*00cc*/ 	.word	0x00000000
        /*00d0*/ 	.short	0x000b
        /*00d2*/ 	.short	0x0058
        /*00d4*/ 	.byte	0x00, 0xf5, 0x21, 0x00


	//----- nvinfo : EIATTR_KPARAM_INFO
	.align		4
.L_125:
        /*00d8*/ 	.byte	0x04, 0x17
        /*00da*/ 	.short	(.L_127 - .L_126)
.L_126:
        /*00dc*/ 	.word	0x00000000
        /*00e0*/ 	.short	0x000a
        /*00e2*/ 	.short	0x0050
        /*00e4*/ 	.byte	0x00, 0xf5, 0x21, 0x00


	//----- nvinfo : EIATTR_KPARAM_INFO
	.align		4
.L_127:
        /*00e8*/ 	.byte	0x04, 0x17
        /*00ea*/ 	.short	(.L_129 - .L_128)
.L_128:
        /*00ec*/ 	.word	0x00000000
        /*00f0*/ 	.short	0x0009
        /*00f2*/ 	.short	0x0048
        /*00f4*/ 	.byte	0x00, 0xf5, 0x21, 0x00


	//----- nvinfo : EIATTR_KPARAM_INFO
	.align		4
.L_129:
        /*00f8*/ 	.byte	0x04, 0x17
        /*00fa*/ 	.short	(.L_131 - .L_130)
.L_130:
        /*00fc*/ 	.word	0x00000000
        /*0100*/ 	.short	0x0008
        /*0102*/ 	.short	0x0040
        /*0104*/ 	.byte	0x00, 0xf5, 0x21, 0x00


	//----- nvinfo : EIATTR_KPARAM_INFO
	.align		4
.L_131:
        /*0108*/ 	.byte	0x04, 0x17
        /*010a*/ 	.short	(.L_133 - .L_132)
.L_132:
        /*010c*/ 	.word	0x00000000
        /*0110*/ 	.short	0x0007
        /*0112*/ 	.short	0x0038
        /*0114*/ 	.byte	0x00, 0xf5, 0x21, 0x00


	//----- nvinfo : EIATTR_KPARAM_INFO
	.align		4
.L_133:
        /*0118*/ 	.byte	0x04, 0x17
        /*011a*/ 	.short	(.L_135 - .L_134)
.L_134:
        /*011c*/ 	.word	0x00000000
        /*0120*/ 	.short	0x0006
        /*0122*/ 	.short	0x0030
        /*0124*/ 	.byte	0x00, 0xf5, 0x21, 0x00


	//----- nvinfo : EIATTR_KPARAM_INFO
	.align		4
.L_135:
        /*0128*/ 	.byte	0x04, 0x17
        /*012a*/ 	.short	(.L_137 - .L_136)
.L_136:
        /*012c*/ 	.word	0x00000000
        /*0130*/ 	.short	0x0005
        /*0132*/ 	.short	0x0028
        /*0134*/ 	.byte	0x00, 0xf5, 0x21, 0x00


	//----- nvinfo : EIATTR_KPARAM_INFO
	.align		4
.L_137:
        /*0138*/ 	.byte	0x04, 0x17
        /*013a*/ 	.short	(.L_139 - .L_138)
.L_138:
        /*013c*/ 	.word	0x00000000
        /*0140*/ 	.short	0x0004
        /*0142*/ 	.short	0x0020
        /*0144*/ 	.byte	0x00, 0xf5, 0x21, 0x00


	//----- nvinfo : EIATTR_KPARAM_INFO
	.align		4
.L_139:
        /*0148*/ 	.byte	0x04, 0x17
        /*014a*/ 	.short	(.L_141 - .L_140)
.L_140:
        /*014c*/ 	.word	0x00000000
        /*0150*/ 	.short	0x0003
        /*0152*/ 	.short	0x0018
        /*0154*/ 	.byte	0x00, 0xf5, 0x21, 0x00


	//----- nvinfo : EIATTR_KPARAM_INFO
	.align		4
.L_141:
        /*0158*/ 	.byte	0x04, 0x17
        /*015a*/ 	.short	(.L_143 - .L_142)
.L_142:
        /*015c*/ 	.word	0x00000000
        /*0160*/ 	.short	0x0002
        /*0162*/ 	.short	0x0010
        /*0164*/ 	.byte	0x00, 0xf5, 0x21, 0x00


	//----- nvinfo : EIATTR_KPARAM_INFO
	.align		4
.L_143:
        /*0168*/ 	.byte	0x04, 0x17
        /*016a*/ 	.short	(.L_145 - .L_144)
.L_144:
        /*016c*/ 	.word	0x00000000
        /*0170*/ 	.short	0x0001
        /*0172*/ 	.short	0x0008
        /*0174*/ 	.byte	0x00, 0xf5, 0x21, 0x00


	//----- nvinfo : EIATTR_KPARAM_INFO
	.align		4
.L_145:
        /*0178*/ 	.byte	0x04, 0x17
        /*017a*/ 	.short	(.L_147 - .L_146)
.L_146:
        /*017c*/ 	.word	0x00000000
        /*0180*/ 	.short	0x0000
        /*0182*/ 	.short	0x0000
        /*0184*/ 	.byte	0x00, 0xf0, 0x11, 0x00


	//----- nvinfo : EIATTR_SPARSE_MMA_MASK
	.align		4
.L_147:
        /*0188*/ 	.byte	0x03, 0x50
        /*018a*/ 	.short	0x0000


	//----- nvinfo : EIATTR_MAXREG_COUNT
	.align		4
        /*018c*/ 	.byte	0x03, 0x1b
        /*018e*/ 	.short	0x00ff


	//----- nvinfo : EIATTR_MERCURY_ISA_VERSION
	.align		4
        /*0190*/ 	.byte	0x03, 0x5f
        /*0192*/ 	.short	0x0101


	//----- nvinfo : EIATTR_VRC_CTA_INIT_COUNT
	.align		4
        /*0194*/ 	.byte	0x02, 0x4a
	.zero		1
	.zero		1


	//----- nvinfo : EIATTR_EXIT_INSTR_OFFSETS
	.align		4
        /*0198*/ 	.byte	0x04, 0x1c
        /*019a*/ 	.short	(.L_149 - .L_148)


	//   ....[0]....
.L_148:
        /*019c*/ 	.word	0x00000070


	//   ....[1]....
        /*01a0*/ 	.word	0x000000e0


	//   ....[2]....
        /*01a4*/ 	.word	0x00000150


	//   ....[3]....
        /*01a8*/ 	.word	0x000001b0


	//   ....[4]....
        /*01ac*/ 	.word	0x00000210


	//   ....[5]....
        /*01b0*/ 	.word	0x00000470


	//   ....[6]....
        /*01b4*/ 	.word	0x00000c30


	//----- nvinfo : EIATTR_CRS_STACK_SIZE
	.align		4
.L_149:
        /*01b8*/ 	.byte	0x04, 0x1e
        /*01ba*/ 	.short	(.L_151 - .L_150)
.L_150:
        /*01bc*/ 	.word	0x00000000


	//----- nvinfo : EIATTR_CBANK_PARAM_SIZE
	.align		4
.L_151:
        /*01c0*/ 	.byte	0x03, 0x19
        /*01c2*/ 	.short	0x00bc


	//----- nvinfo : EIATTR_PARAM_CBANK
	.align		4
        /*01c4*/ 	.byte	0x04, 0x0a
        /*01c6*/ 	.short	(.L_153 - .L_152)
	.align		4
.L_152:
        /*01c8*/ 	.word	index@(.nv.constant0._Z16llg_cart_apply_NILi0ELi1EEviPPdS1_S1_S1_S1_S1_S1_S1_S1_S1_S1_S1_S1_S1_S1_S1_S1_S0_S1_S0_S1_S0_i)
        /*01cc*/ 	.short	0x0380
        /*01ce*/ 	.short	0x00bc


	//----- nvinfo : EIATTR_SW_WAR
	.align		4
.L_153:
        /*01d0*/ 	.byte	0x04, 0x36
        /*01d2*/ 	.short	(.L_155 - .L_154)
.L_154:
        /*01d4*/ 	.word	0x00000008
.L_155:


//--------------------- .nv.info._Z16llg_cart_apply_NILi1ELi0EEviPPdS1_S1_S1_S1_S1_S1_S1_S1_S1_S1_S1_S1_S1_S1_S1_S1_S0_S1_S0_S1_S0_i --------------------------
	.section	.nv.info._Z16llg_cart_apply_NILi1ELi0EEviPPdS1_S1_S1_S1_S1_S1_S1_S1_S1_S1_S1_S1_S1_S1_S1_S1_S0_S1_S0_S1_S0_i,"",@"SHT_CUDA_INFO"
	.sectionflags	@""
	.align	4


	//----- nvinfo : EIATTR_CUDA_API_VERSION
	.align		4
        /*0000*/ 	.byte	0x04, 0x37
        /*0002*/ 	.short	(.L_157 - .L_156)
.L_156:
        /*0004*/ 	.word	0x00000082


	//----- nvinfo : EIATTR_KPARAM_INFO
	.align		4
.L_157:
        /*0008*/ 	.byte	0x04, 0x17
        /*000a*/ 	.short	(.L_159 - .L_158)
.L_158:
        /*000c*/ 	.word	0x00000000
        /*0010*/ 	.short	0x0017
        /*0012*/ 	.short	0x00b8
        /*0014*/ 	.byte	0x00, 0xf0, 0x11, 0x00


	//----- nvinfo : EIATTR_KPARAM_INFO
	.align		4
.L_159:
        /*0018*/ 	.byte	0x04, 0x17
        /*001a*/ 	.short	(.L_161 - .L_160)
.L_160:
        /*001c*/ 	.word	0x00000000
        /*0020*/ 	.short	0x0016
        /*0022*/ 	.short	0x00b0
        /*0024*/ 	.byte	0x00, 0xf5, 0x21, 0x00


	//----- nvinfo : EIATTR_KPARAM_INFO
	.align		4
.L_161:
        /*0028*/ 	.byte	0x04, 0x17
        /*002a*/ 	.short	(.L_163 - .L_162)
.L_162:
        /*002c*/ 	.word	0x00000000
        /*0030*/ 	.short	0x0015
        /*0032*/ 	.short	0x00a8
        /*0034*/ 	.byte	0x00, 0xf5, 0x21, 0x00


	//----- nvinfo : EIATTR_KPARAM_INFO
	.align		4
.L_163:
        /*0038*/ 	.byte	0x04, 0x17
        /*003a*/ 	.short	(.L_165 - .L_164)
.L_164:
        /*003c*/ 	.word	0x00000000
        /*0040*/ 	.short	0x0014
        /*0042*/ 	.short	0x00a0
        /*0044*/ 	.byte	0x00, 0xf5, 0x21, 0x00


	//----- nvinfo : EIATTR_KPARAM_INFO
	.align		4
.L_165:
        /*0048*/ 	.byte	0x04, 0x17
        /*004a*/ 	.short	(.L_167 - .L_166)
.L_166:
        /*004c*/ 	.word	0x00000000
        /*0050*/ 	.short	0x0013
        /*0052*/ 	.short	0x0098
        /*0054*/ 	.byte	0x00, 0xf5, 0x21, 0x00


	//----- nvinfo : EIATTR_KPARAM_INFO
	.align		4
.L_167:
        /*0058*/ 	.byte	0x04, 0x17
        /*005a*/ 	.short	(.L_169 - .L_168)
.L_168:
        /*005c*/ 	.word	0x00000000
        /*0060*/ 	.short	0x0012
        /*0062*/ 	.short	0x0090
        /*0064*/ 	.byte	0x00, 0xf5, 0x21, 0x00


	//----- nvinfo : EIATTR_KPARAM_INFO
	.align		4
.L_169:
        /*0068*/ 	.byte	0x04, 0x17
        /*006a*/ 	.short	(.L_171 - .L_170)
.L_170:
        /*006c*/ 	.word	0x00000000
        /*0070*/ 	.short	0x0011
        /*0072*/ 	.short	0x0088
        /*0074*/ 	.byte	0x00, 0xf5, 0x21, 0x00


	//----- nvinfo : EIATTR_KPARAM_INFO
	.align		4
.L_171:
        /*0078*/ 	.byte	0x04, 0x17
        /*007a*/ 	.short	(.L_173 - .L_172)
.L_172:
        /*007c*/ 	.word	0x00000000
        /*0080*/ 	.short	0x0010
        /*0082*/ 	.short	0x0080
        /*0084*/ 	.byte	0x00, 0xf5, 0x21, 0x00


	//----- nvinfo : EIATTR_KPARAM_INFO
	.align		4
.L_173:
        /*0088*/ 	.byte	0x04, 0x17
        /*008a*/ 	.short	(.L_175 - .L_174)
.L_174:
        /*008c*/ 	.word	0x00000000
        /*0090*/ 	.short	0x000f
        /*0092*/ 	.short	0x0078
        /*0094*/ 	.byte	0x00, 0xf5, 0x21, 0x00


	//----- nvinfo : EIATTR_KPARAM_INFO
	.align		4
.L_175:
        /*0098*/ 	.byte	0x04, 0x17
        /*009a*/ 	.short	(.L_177 - .L_176)
.L_176:
        /*009c*/ 	.word	0x00000000
        /*00a0*/ 	.short	0x000e
        /*00a2*/ 	.short	0x0070
        /*00a4*/ 	.byte	0x00, 0xf5, 0x21, 0x00


	//----- nvinfo : EIATTR_KPARAM_INFO
	.align		4
.L_177:
        /*00a8*/ 	.byte	0x04, 0x17
        /*00aa*/ 	.short	(.L_179 - .L_178)
.L_178:
        /*00ac*/ 	.word	0x00000000
        /*00b0*/ 	.short	0x000d
        /*00b2*/ 	.short	0x0068
        /*00b4*/ 	.byte	0x00, 0xf5, 0x21, 0x00


	//----- nvinfo : EIATTR_KPARAM_INFO
	.align		4
.L_179:
        /*00b8*/ 	.byte	0x04, 0x17
        /*00ba*/ 	.short	(.L_181 - .L_180)
.L_180:
        /*00bc*/ 	.word	0x00000000
        /*00c0*/ 	.short	0x000c
        /*00c2*/ 	.short	0x0060
        /*00c4*/ 	.byte	0x00, 0xf5, 0x21, 0x00


	//----- nvinfo : EIATTR_KPARAM_INFO
	.align		4
.L_181:
        /*00c8*/ 	.byte	0x04, 0x17
        /*00ca*/ 	.short	(.L_183 - .L_182)
.L_182:
        /*00cc*/ 	.word	0x00000000
        /*00d0*/ 	.short	0x000b
        /*00d2*/ 	.short	0x0058
        /*00d4*/ 	.byte	0x00, 0xf5, 0x21, 0x00


	//----- nvinfo : EIATTR_KPARAM_INFO
	.align		4
.L_183:
        /*00d8*/ 	.byte	0x04, 0x17
        /*00da*/ 	.short	(.L_185 - .L_184)
.L_184:
        /*00dc*/ 	.word	0x00000000
        /*00e0*/ 	.short	0x000a
        /*00e2*/ 	.short	0x0050
        /*00e4*/ 	.byte	0x00, 0xf5, 0x21, 0x00


	//----- nvinfo : EIATTR_KPARAM_INFO
	.align		4
.L_185:
        /*00e8*/ 	.byte	0x04, 0x17
        /*00ea*/ 	.short	(.L_187 - .L_186)
.L_186:
        /*00ec*/ 	.word	0x00000000
        /*00f0*/ 	.short	0x0009
        /*00f2*/ 	.short	0x0048
        /*00f4*/ 	.byte	0x00, 0xf5, 0x21, 0x00


	//----- nvinfo : EIATTR_KPARAM_INFO
	.align		4
.L_187:
        /*00f8*/ 	.byte	0x04, 0x17
        /*00fa*/ 	.short	(.L_189 - .L_188)
.L_188:
        /*00fc*/ 	.word	0x00000000
        /*0100*/ 	.short	0x0008
        /*0102*/ 	.short	0x0040
        /*0104*/ 	.byte	0x00, 0xf5, 0x21, 0x00


	//----- nvinfo : EIATTR_KPARAM_INFO
	.align		4
.L_189:
        /*0108*/ 	.byte	0x04, 0x17
        /*010a*/ 	.short	(.L_191 - .L_190)
.L_190:
        /*010c*/ 	.word	0x00000000
        /*0110*/ 	.short	0x0007
        /*0112*/ 	.short	0x0038
        /*0114*/ 	.byte	0x00, 0xf5, 0x21, 0x00


	//----- nvinfo : EIATTR_KPARAM_INFO
	.align		4
.L_191:
        /*0118*/ 	.byte	0x04, 0x17
        /*011a*/ 	.short	(.L_193 - .L_192)
.L_192:
        /*011c*/ 	.word	0x00000000
        /*0120*/ 	.short	0x0006
        /*0122*/ 	.short	0x0030
        /*0124*/ 	.byte	0x00, 0xf5, 0x21, 0x00


	//----- nvinfo : EIATTR_KPARAM_INFO
	.align		4
.L_193:
        /*0128*/ 	.byte	0x04, 0x17
        /*012a*/ 	.short	(.L_195 - .L_194)
.L_194:
        /*012c*/ 	.word	0x00000000
        /*0130*/ 	.short	0x0005
        /*0132*/ 	.short	0x0028
        /*0134*/ 	.byte	0x00, 0xf5, 0x21, 0x00


	//----- nvinfo : EIATTR_KPARAM_INFO
	.align		4
.L_195:
        /*0138*/ 	.byte	0x04, 0x17
        /*013a*/ 	.short	(.L_197 - .L_196)
.L_196:
        /*013c*/ 	.word	0x00000000
        /*0140*/ 	.short	0x0004
        /*0142*/ 	.short	0x0020
        /*0144*/ 	.byte	0x00, 0xf5, 0x21, 0x00


	//----- nvinfo : EIATTR_KPARAM_INFO
	.align		4
.L_197:
        /*0148*/ 	.byte	0x04, 0x17
        /*014a*/ 	.short	(.L_199 - .L_198)
.L_198:
        /*014c*/ 	.word	0x00000000
        /*0150*/ 	.short	0x0003
        /*0152*/ 	.short	0x0018
        /*0154*/ 	.byte	0x00, 0xf5, 0x21, 0x00


	//----- nvinfo : EIATTR_KPARAM_INFO
	.align		4
.L_199:
        /*0158*/ 	.byte	0x04, 0x17
        /*015a*/ 	.short	(.L_201 - .L_200)
.L_200:
        /*015c*/ 	.word	0x00000000
        /*0160*/ 	.short	0x0002
        /*0162*/ 	.short	0x0010
        /*0164*/ 	.byte	0x00, 0xf5, 0x21, 0x00


	//----- nvinfo : EIATTR_KPARAM_INFO
	.align		4
.L_201:
        /*0168*/ 	.byte	0x04, 0x17
        /*016a*/ 	.short	(.L_203 - .L_202)
.L_202:
        /*016c*/ 	.word	0x00000000
        /*0170*/ 	.short	0x0001
        /*0172*/ 	.short	0x0008
        /*0174*/ 	.byte	0x00, 0xf5, 0x21, 0x00


	//----- nvinfo : EIATTR_KPARAM_INFO
	.align		4
.L_203:
        /*0178*/ 	.byte	0x04, 0x17
        /*017a*/ 	.short	(.L_205 - .L_204)
.L_204:
        /*017c*/ 	.word	0x00000000
        /*0180*/ 	.short	0x0000
        /*0182*/ 	.short	0x0000
        /*0184*/ 	.byte	0x00, 0xf0, 0x11, 0x00


	//----- nvinfo : EIATTR_SPARSE_MMA_MASK
	.align		4
.L_205:
        /*0188*/ 	.byte	0x03, 0x50
        /*018a*/ 	.short	0x0000


	//----- nvinfo : EIATTR_MAXREG_COUNT
	.align		4
        /*018c*/ 	.byte	0x03, 0x1b
        /*018e*/ 	.short	0x00ff


	//----- nvinfo : EIATTR_MERCURY_ISA_VERSION
	.align		4
        /*0190*/ 	.byte	0x03, 0x5f
        /*0192*/ 	.short	0x0101


	//----- nvinfo : EIATTR_VRC_CTA_INIT_COUNT
	.align		4
        /*0194*/ 	.byte	0x02, 0x4a
	.zero		1
	.zero		1


	//----- nvinfo : EIATTR_EXIT_INSTR_OFFSETS
	.align		4
        /*0198*/ 	.byte	0x04, 0x1c
        /*019a*/ 	.short	(.L_207 - .L_206)


	//   ....[0]....
.L_206:
        /*019c*/ 	.word	0x00000070


	//   ....[1]....
        /*01a0*/ 	.word	0x000000e0


	//   ....[2]....
        /*01a4*/ 	.word	0x00000150


	//   ....[3]....
        /*01a8*/ 	.word	0x000001b0


	//   ....[4]....
        /*01ac*/ 	.word	0x00000210


	//   ....[5]....
        /*01b0*/ 	.word	0x00000470


	//   ....[6]....
        /*01b4*/ 	.word	0x00001230


	//----- nvinfo : EIATTR_CRS_STACK_SIZE
	.align		4
.L_207:
        /*01b8*/ 	.byte	0x04, 0x1e
        /*01ba*/ 	.short	(.L_209 - .L_208)
.L_208:
        /*01bc*/ 	.word	0x00000000


	//----- nvinfo : EIATTR_CBANK_PARAM_SIZE
	.align		4
.L_209:
        /*01c0*/ 	.byte	0x03, 0x19
        /*01c2*/ 	.short	0x00bc


	//----- nvinfo : EIATTR_PARAM_CBANK
	.align		4
        /*01c4*/ 	.byte	0x04, 0x0a
        /*01c6*/ 	.short	(.L_211 - .L_210)
	.align		4
.L_210:
        /*01c8*/ 	.word	index@(.nv.constant0._Z16llg_cart_apply_NILi1ELi0EEviPPdS1_S1_S1_S1_S1_S1_S1_S1_S1_S1_S1_S1_S1_S1_S1_S1_S0_S1_S0_S1_S0_i)
        /*01cc*/ 	.short	0x0380
        /*01ce*/ 	.short	0x00bc


	//----- nvinfo : EIATTR_SW_WAR
	.align		4
.L_211:
        /*01d0*/ 	.byte	0x04, 0x36
        /*01d2*/ 	.short	(.L_213 - .L_212)
.L_212:
        /*01d4*/ 	.word	0x00000008
.L_213:


//--------------------- .nv.info._Z16llg_cart_apply_NILi0ELi0EEviPPdS1_S1_S1_S1_S1_S1_S1_S1_S1_S1_S1_S1_S1_S1_S1_S1_S0_S1_S0_S1_S0_i --------------------------
	.section	.nv.info._Z16llg_cart_apply_NILi0ELi0EEviPPdS1_S1_S1_S1_S1_S1_S1_S1_S1_S1_S1_S1_S1_S1_S1_S1_S0_S1_S0_S1_S0_i,"",@"SHT_CUDA_INFO"
	.sectionflags	@""
	.align	4


	//----- nvinfo : EIATTR_CUDA_API_VERSION
	.align		4
        /*0000*/ 	.byte	0x04, 0x37
        /*0002*/ 	.short	(.L_215 - .L_214)
.L_214:
        /*0004*/ 	.word	0x00000082


	//----- nvinfo : EIATTR_KPARAM_INFO
	.align		4
.L_215:
        /*0008*/ 	.byte	0x04, 0x17
        /*000a*/ 	.short	(.L_217 - .L_216)
.L_216:
        /*000c*/ 	.word	0x00000000
        /*0010*/ 	.short	0x0017
        /*0012*/ 	.short	0x00b8
        /*0014*/ 	.byte	0x00, 0xf0, 0x11, 0x00


	//----- nvinfo : EIATTR_KPARAM_INFO
	.align		4
.L_217:
        /*0018*/ 	.byte	0x04, 0x17
        /*001a*/ 	.short	(.L_219 - .L_218)
.L_218:
        /*001c*/ 	.word	0x00000000
        /*0020*/ 	.short	0x0016
        /*0022*/ 	.short	0x00b0
        /*0024*/ 	.byte	0x00, 0xf5, 0x21, 0x00


	//----- nvinfo : EIATTR_KPARAM_INFO
	.align		4
.L_219:
        /*0028*/ 	.byte	0x04, 0x17
        /*002a*/ 	.short	(.L_221 - .L_220)
.L_220:
        /*002c*/ 	.word	0x00000000
        /*0030*/ 	.short	0x0015
        /*0032*/ 	.short	0x00a8
        /*0034*/ 	.byte	0x00, 0xf5, 0x21, 0x00


	//----- nvinfo : EIATTR_KPARAM_INFO
	.align		4
.L_221:
        /*0038*/ 	.byte	0x04, 0x17
        /*003a*/ 	.short	(.L_223 - .L_222)
.L_222:
        /*003c*/ 	.word	0x00000000
        /*0040*/ 	.short	0x0014
        /*0042*/ 	.short	0x00a0
        /*0044*/ 	.byte	0x00, 0xf5, 0x21, 0x00


	//----- nvinfo : EIATTR_KPARAM_INFO
	.align		4
.L_223:
        /*0048*/ 	.byte	0x04, 0x17
        /*004a*/ 	.short	(.L_225 - .L_224)
.L_224:
        /*004c*/ 	.word	0x00000000
        /*0050*/ 	.short	0x0013
        /*0052*/ 	.short	0x0098
        /*0054*/ 	.byte	0x00, 0xf5, 0x21, 0x00


	//----- nvinfo : EIATTR_KPARAM_INFO
	.align		4
.L_225:
        /*0058*/ 	.byte	0x04, 0x17
        /*005a*/ 	.short	(.L_227 - .L_226)
.L_226:
        /*005c*/ 	.word	0x00000000
        /*0060*/ 	.short	0x0012
        /*0062*/ 	.short	0x0090
        /*0064*/ 	.byte	0x00, 0xf5, 0x21, 0x00


	//----- nvinfo : EIATTR_KPARAM_INFO
	.align		4
.L_227:
        /*0068*/ 	.byte	0x04, 0x17
        /*006a*/ 	.short	(.L_229 - .L_228)
.L_228:
        /*006c*/ 	.word	0x00000000
        /*0070*/ 	.short	0x0011
        /*0072*/ 	.short	0x0088
        /*0074*/ 	.byte	0x00, 0xf5, 0x21, 0x00


	//----- nvinfo : EIATTR_KPARAM_INFO
	.align		4
.L_229:
        /*0078*/ 	.byte	0x04, 0x17
        /*007a*/ 	.short	(.L_231 - .L_230)
.L_230:
        /*007c*/ 	.word	0x00000000
        /*0080*/ 	.short	0x0010
        /*0082*/ 	.short	0x0080
        /*0084*/ 	.byte	0x00, 0xf5, 0x21, 0x00


	//----- nvinfo : EIATTR_KPARAM_INFO
	.align		4
.L_231:
        /*0088*/ 	.byte	0x04, 0x17
        /*008a*/ 	.short	(.L_233 - .L_232)
.L_232:
        /*008c*/ 	.word	0x00000000
        /*0090*/ 	.short	0x000f
        /*0092*/ 	.short	0x0078
        /*0094*/ 	.byte	0x00, 0xf5, 0x21, 0x00


	//----- nvinfo : EIATTR_KPARAM_INFO
	.align		4
.L_233:
        /*0098*/ 	.byte	0x04, 0x17
        /*009a*/ 	.short	(.L_235 - .L_234)
.L_234:
        /*009c*/ 	.word	0x00000000
        /*00a0*/ 	.short	0x000e
        /*00a2*/ 	.short	0x0070
        /*00a4*/ 	.byte	0x00, 0xf5, 0x21, 0x00


	//----- nvinfo : EIATTR_KPARAM_INFO
	.align		4
.L_235:
        /*00a8*/ 	.byte	0x04, 0x17
        /*00aa*/ 	.short	(.L_237 - .L_236)
.L_236:
        /*00ac*/ 	.word	0x00000000
        /*00b0*/ 	.short	0x000d
        /*00b2*/ 	.short	0x0068
        /*00b4*/ 	.byte	0x00, 0xf5, 0x21, 0x00


	//----- nvinfo : EIATTR_KPARAM_INFO
	.align		4
.L_237:
        /*00b8*/ 	.byte	0x04, 0x17
        /*00ba*/ 	.short	(.L_239 - .L_238)
.L_238:
        /*00bc*/ 	.word	0x00000000
        /*00c0*/ 	.short	0x000c
        /*00c2*/ 	.short	0x0060
        /*00c4*/ 	.byte	0x00, 0xf5, 0x21, 0x00


	//----- nvinfo : EIATTR_KPARAM_INFO
	.align		4
.L_239:
        /*00c8*/ 	.byte	0x04, 0x17
        /*00ca*/ 	.short	(.L_241 - .L_240)
.L_240:
        /*00cc*/ 	.word	0x00000000
        /*00d0*/ 	.short	0x000b
        /*00d2*/ 	.short	0x0058
        /*00d4*/ 	.byte	0x00, 0xf5, 0x21, 0x00


	//----- nvinfo : EIATTR_KPARAM_INFO
	.align		4
.L_241:
        /*00d8*/ 	.byte	0x04, 0x17
        /*00da*/ 	.short	(.L_243 - .L_242)
.L_242:
        /*00dc*/ 	.word	0x00000000
        /*00e0*/ 	.short	0x000a
        /*00e2*/ 	.short	0x0050
        /*00e4*/ 	.byte	0x00, 0xf5, 0x21, 0x00


	//----- nvinfo : EIATTR_KPARAM_INFO
	.align		4
.L_243:
        /*00e8*/ 	.byte	0x04, 0x17
        /*00ea*/ 	.short	(.L_245 - .L_244)
.L_244:
        /*00ec*/ 	.word	0x00000000
        /*00f0*/ 	.short	0x0009
        /*00f2*/ 	.short	0x0048
        /*00f4*/ 	.byte	0x00, 0xf5, 0x21, 0x00


	//----- nvinfo : EIATTR_KPARAM_INFO
	.align		4
.L_245:
        /*00f8*/ 	.byte	0x04, 0x17
        /*00fa*/ 	.short	(.L_247 - .L_246)
.L_246:
        /*00fc*/ 	.word	0x00000000
        /*0100*/ 	.short	0x0008
        /*0102*/ 	.short	0x0040
        /*0104*/ 	.byte	0x00, 0xf5, 0x21, 0x00


	//----- nvinfo : EIATTR_KPARAM_INFO
	.align		4
.L_247:
        /*0108*/ 	.byte	0x04, 0x17
        /*010a*/ 	.short	(.L_249 - .L_248)
.L_248:
        /*010c*/ 	.word	0x00000000
        /*0110*/ 	.short	0x0007
        /*0112*/ 	.short	0x0038
        /*0114*/ 	.byte	0x00, 0xf5, 0x21, 0x00


	//----- nvinfo : EIATTR_KPARAM_INFO
	.align		4
.L_249:
        /*0118*/ 	.byte	0x04, 0x17
        /*011a*/ 	.short	(.L_251 - .L_250)
.L_250:
        /*011c*/ 	.word	0x00000000
        /*0120*/ 	.short	0x0006
        /*0122*/ 	.short	0x0030
        /*0124*/ 	.byte	0x00, 0xf5, 0x21, 0x00


	//----- nvinfo : EIATTR_KPARAM_INFO
	.align		4
.L_251:
        /*0128*/ 	.byte	0x04, 0x17
        /*012a*/ 	.short	(.L_253 - .L_252)
.L_252:
        /*012c*/ 	.word	0x00000000
        /*0130*/ 	.short	0x0005
        /*0132*/ 	.short	0x0028
        /*0134*/ 	.byte	0x00, 0xf5, 0x21, 0x00


	//----- nvinfo : EIATTR_KPARAM_INFO
	.align		4
.L_253:
        /*0138*/ 	.byte	0x04, 0x17
        /*013a*/ 	.short	(.L_255 - .L_254)
.L_254:
        /*013c*/ 	.word	0x00000000
        /*0140*/ 	.short	0x0004
        /*0142*/ 	.short	0x0020
        /*0144*/ 	.byte	0x00, 0xf5, 0x21, 0x00


	//----- nvinfo : EIATTR_KPARAM_INFO
	.align		4
.L_255:
        /*0148*/ 	.byte	0x04, 0x17
        /*014a*/ 	.short	(.L_257 - .L_256)
.L_256:
        /*014c*/ 	.word	0x00000000
        /*0150*/ 	.short	0x0003
        /*0152*/ 	.short	0x0018
        /*0154*/ 	.byte	0x00, 0xf5, 0x21, 0x00


	//----- nvinfo : EIATTR_KPARAM_INFO
	.align		4
.L_257:
        /*0158*/ 	.byte	0x04, 0x17
        /*015a*/ 	.short	(.L_259 - .L_258)
.L_258:
        /*015c*/ 	.word	0x00000000
        /*0160*/ 	.short	0x0002
        /*0162*/ 	.short	0x0010
        /*0164*/ 	.byte	0x00, 0xf5, 0x21, 0x00


	//----- nvinfo : EIATTR_KPARAM_INFO
	.align		4
.L_259:
        /*0168*/ 	.byte	0x04, 0x17
        /*016a*/ 	.short	(.L_261 - .L_260)
.L_260:
        /*016c*/ 	.word	0x00000000
        /*0170*/ 	.short	0x0001
        /*0172*/ 	.short	0x0008
        /*0174*/ 	.byte	0x00, 0xf5, 0x21, 0x00


	//----- nvinfo : EIATTR_KPARAM_INFO
	.align		4
.L_261:
        /*0178*/ 	.byte	0x04, 0x17
        /*017a*/ 	.short	(.L_263 - .L_262)
.L_262:
        /*017c*/ 	.word	0x00000000
        /*0180*/ 	.short	0x0000
        /*0182*/ 	.short	0x0000
        /*0184*/ 	.byte	0x00, 0xf0, 0x11, 0x00


	//----- nvinfo : EIATTR_SPARSE_MMA_MASK
	.align		4
.L_263:
        /*0188*/ 	.byte	0x03, 0x50
        /*018a*/ 	.short	0x0000


	//----- nvinfo : EIATTR_MAXREG_COUNT
	.align		4
        /*018c*/ 	.byte	0x03, 0x1b
        /*018e*/ 	.short	0x00ff


	//----- nvinfo : EIATTR_MERCURY_ISA_VERSION
	.align		4
        /*0190*/ 	.byte	0x03, 0x5f
        /*0192*/ 	.short	0x0101


	//----- nvinfo : EIATTR_VRC_CTA_INIT_COUNT
	.align		4
        /*0194*/ 	.byte	0x02, 0x4a
	.zero		1
	.zero		1


	//----- nvinfo : EIATTR_EXIT_INSTR_OFFSETS
	.align		4
        /*0198*/ 	.byte	0x04, 0x1c
        /*019a*/ 	.short	(.L_265 - .L_264)


	//   ....[0]....
.L_264:
        /*019c*/ 	.word	0x00000070


	//   ....[1]....
        /*01a0*/ 	.word	0x000000e0


	//   ....[2]....
        /*01a4*/ 	.word	0x00000150


	//   ....[3]....
        /*01a8*/ 	.word	0x000001b0


	//   ....[4]....
        /*01ac*/ 	.word	0x00000210


	//   ....[5]....
        /*01b0*/ 	.word	0x00000470


	//   ....[6]....
        /*01b4*/ 	.word	0x00000ee0


	//----- nvinfo : EIATTR_CRS_STACK_SIZE
	.align		4
.L_265:
        /*01b8*/ 	.byte	0x04, 0x1e
        /*01ba*/ 	.short	(.L_267 - .L_266)
.L_266:
        /*01bc*/ 	.word	0x00000000


	//----- nvinfo : EIATTR_CBANK_PARAM_SIZE
	.align		4
.L_267:
        /*01c0*/ 	.byte	0x03, 0x19
        /*01c2*/ 	.short	0x00bc


	//----- nvinfo : EIATTR_PARAM_CBANK
	.align		4
        /*01c4*/ 	.byte	0x04, 0x0a
        /*01c6*/ 	.short	(.L_269 - .L_268)
	.align		4
.L_268:
        /*01c8*/ 	.word	index@(.nv.constant0._Z16llg_cart_apply_NILi0ELi0EEviPPdS1_S1_S1_S1_S1_S1_S1_S1_S1_S1_S1_S1_S1_S1_S1_S1_S0_S1_S0_S1_S0_i)
        /*01cc*/ 	.short	0x0380
        /*01ce*/ 	.short	0x00bc


	//----- nvinfo : EIATTR_SW_WAR
	.align		4
.L_269:
        /*01d0*/ 	.byte	0x04, 0x36
        /*01d2*/ 	.short	(.L_271 - .L_270)
.L_270:
        /*01d4*/ 	.word	0x00000008
.L_271:


//--------------------- .nv.callgraph             --------------------------
	.section	.nv.callgraph,"",@"SHT_CUDA_CALLGRAPH"
	.align	4
	.sectionentsize	8
	.align		4
        /*0000*/ 	.word	0x00000000
	.align		4
        /*0004*/ 	.word	0xffffffff
	.align		4
        /*0008*/ 	.word	0x00000000
	.align		4
        /*000c*/ 	.word	0xfffffffe
	.align		4
        /*0010*/ 	.word	0x00000000
	.align		4
        /*0014*/ 	.word	0xfffffffd
	.align		4
        /*0018*/ 	.word	0x00000000
	.align		4
        /*001c*/ 	.word	0xfffffffc


//--------------------- .text._Z16llg_cart_apply_NILi1ELi1EEviPPdS1_S1_S1_S1_S1_S1_S1_S1_S1_S1_S1_S1_S1_S1_S1_S1_S0_S1_S0_S1_S0_i --------------------------
	.section	.text._Z16llg_cart_apply_NILi1ELi1EEviPPdS1_S1_S1_S1_S1_S1_S1_S1_S1_S1_S1_S1_S1_S1_S1_S1_S0_S1_S0_S1_S0_i,"ax",@progbits
	.align	128
        .global         _Z16llg_cart_apply_NILi1ELi1EEviPPdS1_S1_S1_S1_S1_S1_S1_S1_S1_S1_S1_S1_S1_S1_S1_S1_S0_S1_S0_S1_S0_i
        .type           _Z16llg_cart_apply_NILi1ELi1EEviPPdS1_S1_S1_S1_S1_S1_S1_S1_S1_S1_S1_S1_S1_S1_S1_S1_S0_S1_S0_S1_S0_i,@function
        .size           _Z16llg_cart_apply_NILi1ELi1EEviPPdS1_S1_S1_S1_S1_S1_S1_S1_S1_S1_S1_S1_S1_S1_S1_S1_S0_S1_S0_S1_S0_i,(.L_x_72 - _Z16llg_cart_apply_NILi1ELi1EEviPPdS1_S1_S1_S1_S1_S1_S1_S1_S1_S1_S1_S1_S1_S1_S1_S1_S0_S1_S0_S1_S0_i)
        .other          _Z16llg_cart_apply_NILi1ELi1EEviPPdS1_S1_S1_S1_S1_S1_S1_S1_S1_S1_S1_S1_S1_S1_S1_S1_S0_S1_S0_S1_S0_i,@"STO_CUDA_ENTRY STV_DEFAULT"
_Z16llg_cart_apply_NILi1ELi1EEviPPdS1_S1_S1_S1_S1_S1_S1_S1_S1_S1_S1_S1_S1_S1_S1_S1_S0_S1_S0_S1_S0_i:
.text._Z16llg_cart_apply_NILi1ELi1EEviPPdS1_S1_S1_S1_S1_S1_S1_S1_S1_S1_S1_S1_S1_S1_S1_S1_S0_S1_S0_S1_S0_i:
[----:B------:R-:W-:Y:S01]  /*0000*/  LDC R1, c[0x0][0x37c] ;  /* 0x0000df00ff017b82 */ /* 0x000fe20000000800 */
[----:B------:R-:W0:Y:S01]  /*0010*/  S2R R10, SR_CTAID.X ;  /* 0x00000000000a7919 */ /* 0x000e220000002500 */
[----:B------:R-:W0:Y:S01]  /*0020*/  LDCU UR4, c[0x0][0x360] ;  /* 0x00006c00ff0477ac */ /* 0x000e220008000800 */
[----:B------:R-:W0:Y:S01]  /*0030*/  S2R R3, SR_TID.X ;  /* 0x0000000000037919 */ /* 0x000e220000002100 */
[----:B------:R-:W1:Y:S01]  /*0040*/  LDCU UR5, c[0x0][0x380] ;  /* 0x00007000ff0577ac */ /* 0x000e620008000800 */
[----:B0-----:R-:W-:-:S05]  /*0050*/  IMAD R10, R10, UR4, R3 ;  /* 0x000000040a0a7c24 */ /* 0x001fca000f8e0203 */
[----:B-1----:R-:W-:-:S13]  /*0060*/  ISETP.GE.AND P0, PT, R10, UR5, PT ;  /* 0x000000050a007c0c */ /* 0x002fda000bf06270 */
[----:B------:R-:W-:Y:S05]  /*0070*/  @P0 EXIT ;  /* 0x000000000000094d */ /* 0x000fea0003800000 */
[----:B------:R-:W0:Y:S01]  /*0080*/  S2R R0, SR_CTAID.Y ;  /* 0x0000000000007919 */ /* 0x000e220000002600 */
[----:B------:R-:W0:Y:S01]  /*0090*/  LDCU UR4, c[0x0][0x364] ;  /* 0x00006c80ff0477ac */ /* 0x000e220008000800 */
[----:B------:R-:W0:Y:S01]  /*00a0*/  S2R R3, SR_TID.Y ;  /* 0x0000000000037919 */ /* 0x000e220000002200 */
[----:B------:R-:W1:Y:S01]  /*00b0*/  LDCU UR5, c[0x0][0x438] ;  /* 0x00008700ff0577ac */ /* 0x000e620008000800 */
[----:B0-----:R-:W-:-:S05]  /*00c0*/  IMAD R0, R0, UR4, R3 ;  /* 0x0000000400007c24 */ /* 0x001fca000f8e0203 */
[----:B-1----:R-:W-:-:S13]  /*00d0*/  ISETP.GE.AND P0, PT, R0, UR5, PT ;  /* 0x0000000500007c0c */ /* 0x002fda000bf06270 */
[----:B------:R-:W-:Y:S05]  /*00e0*/  @P0 EXIT ;  /* 0x000000000000094d */ /* 0x000fea0003800000 */
[----:B------:R-:W0:Y:S01]  /*00f0*/  LDC.64 R4, c[0x0][0x3f8] ;  /* 0x0000fe00ff047b82 */ /* 0x000e220000000a00 */
[----:B------:R-:W1:Y:S01]  /*0100*/  LDCU.64 UR4, c[0x0][0x358] ;  /* 0x00006b00ff0477ac */ /* 0x000e620008000a00 */
[----:B0-----:R-:W-:-:S05]  /*0110*/  IMAD.WIDE.U32 R4, R0, 0x8, R4 ;  /* 0x0000000800047825 */ /* 0x001fca00078e0004 */
[----:B-1----:R-:W2:Y:S02]  /*0120*/  LDG.E.64 R2, desc[UR4][R4.64] ;  /* 0x0000000404027981 */ /* 0x002ea4000c1e1b00 */
[----:B--2---:R-:W-:-:S04]  /*0130*/  ISETP.NE.U32.AND P0, PT, R2, RZ, PT ;  /* 0x000000ff0200720c */ /* 0x004fc80003f05070 */
[----:B------:R-:W-:-:S13]  /*0140*/  ISETP.NE.AND.EX P0, PT, R3, RZ, PT, P0 ;  /* 0x000000ff0300720c */ /* 0x000fda0003f05300 */
[----:B------:R-:W-:Y:S05]  /*0150*/  @!P0 EXIT ;  /* 0x000000000000894d */ /* 0x000fea0003800000 */
[----:B------:R-:W0:Y:S02]  /*0160*/  LDC.64 R12, c[0x0][0x400] ;  /* 0x00010000ff0c7b82 */ /* 0x000e240000000a00 */
[----:B0-----:R-:W-:-:S05]  /*0170*/  IMAD.WIDE.U32 R12, R0, 0x8, R12 ;  /* 0x00000008000c7825 */ /* 0x001fca00078e000c */
[----:B------:R-:W2:Y:S02]  /*0180*/  LDG.E.64 R2, desc[UR4][R12.64] ;  /* 0x000000040c027981 */ /* 0x000ea4000c1e1b00 */
        /* <DEDUP_REMOVED lines=9> */
[----:B------:R-:W0:Y:S08]  /*0220*/  LDC.64 R2, c[0x0][0x418] ;  /* 0x00010600ff027b82 */ /* 0x000e300000000a00 */
[----:B------:R-:W1:Y:S08]  /*0230*/  LDC.64 R6, c[0x0][0x428] ;  /* 0x00010a00ff067b82 */ /* 0x000e700000000a00 */
[----:B------:R-:W2:Y:S01]  /*0240*/  LDC.64 R8, c[0x0][0x3c0] ;  /* 0x0000f000ff087b82 */ /* 0x000ea20000000a00 */
[----:B0-----:R-:W-:-:S07]  /*0250*/  IMAD.WIDE.U32 R2, R0, 0x8, R2 ;  /* 0x0000000800027825 */ /* 0x001fce00078e0002 */
[----:B------:R-:W0:Y:S01]  /*0260*/  LDC.64 R18, c[0x0][0x3a0] ;  /* 0x0000e800ff127b82 */ /* 0x000e220000000a00 */
[----:B------:R-:W3:Y:S01]  /*0270*/  LDG.E.64 R2, desc[UR4][R2.64] ;  /* 0x0000000402027981 */ /* 0x000ee2000c1e1b00 */
[----:B-1----:R-:W-:-:S06]  /*0280*/  IMAD.WIDE.U32 R6, R0, 0x8, R6 ;  /* 0x0000000800067825 */ /* 0x002fcc00078e0006 */
[----:B------:R-:W1:Y:S01]  /*0290*/  LDC.64 R26, c[0x0][0x410] ;  /* 0x00010400ff1a7b82 */ /* 0x000e620000000a00 */
[----:B------:R-:W4:Y:S01]  /*02a0*/  LDG.E.64 R6, desc[UR4][R6.64] ;  /* 0x0000000406067981 */ /* 0x000f22000c1e1b00 */
[----:B--2---:R-:W-:-:S05]  /*02b0*/  IMAD.WIDE.U32 R8, R0, 0x8, R8 ;  /* 0x0000000800087825 */ /* 0x004fca00078e0008 */
[----:B------:R-:W2:Y:S01]  /*02c0*/  LDG.E.64 R20, desc[UR4][R8.64] ;  /* 0x0000000408147981 */ /* 0x000ea2000c1e1b00 */
[----:B0-----:R-:W-:-:S05]  /*02d0*/  IMAD.WIDE.U32 R18, R0, 0x8, R18 ;  /* 0x0000000800127825 */ /* 0x001fca00078e0012 */
[----:B------:R-:W2:Y:S01]  /*02e0*/  LDG.E.64 R30, desc[UR4][R18.64] ;  /* 0x00000004121e7981 */ /* 0x000ea2000c1e1b00 */
[----:B---3--:R-:W-:-:S04]  /*02f0*/  ISETP.NE.U32.AND P0, PT, R2, RZ, PT ;  /* 0x000000ff0200720c */ /* 0x008fc80003f05070 */
[----:B------:R-:W-:Y:S02]  /*0300*/  ISETP.NE.AND.EX P0, PT, R3, RZ, PT, P0 ;  /* 0x000000ff0300720c */ /* 0x000fe40003f05300 */
[----:B----4-:R-:W-:-:S04]  /*0310*/  ISETP.NE.U32.AND P1, PT, R6, RZ, PT ;  /* 0x000000ff0600720c */ /* 0x010fc80003f25070 */
[----:B------:R-:W-:Y:S01]  /*0320*/  ISETP.NE.AND.EX P1, PT, R7, RZ, PT, P1 ;  /* 0x000000ff0700720c */ /* 0x000fe20003f25310 */
[----:B--2---:R-:W-:-:S06]  /*0330*/  IMAD.WIDE R28, R10, 0x8, R20 ;  /* 0x000000080a1c7825 */ /* 0x004fcc00078e0214 */
[----:B------:R-:W0:Y:S01]  /*0340*/  @!P0 LDC.64 R20, c[0x0][0x420] ;  /* 0x00010800ff148b82 */ /* 0x000e220000000a00 */
[C---:B------:R-:W-:Y:S01]  /*0350*/  @P0 IMAD.WIDE R16, R10.reuse, 0x8, R2 ;  /* 0x000000080a100825 */ /* 0x040fe200078e0202 */
[----:B------:R-:W2:Y:S04]  /*0360*/  LDG.E.64 R28, desc[UR4][R28.64] ;  /* 0x000000041c1c7981 */ /* 0x000ea8000c1e1b00 */
[----:B------:R-:W-:Y:S02]  /*0370*/  @P1 IMAD.WIDE R22, R10, 0x8, R6 ;  /* 0x000000080a161825 */ /* 0x000fe400078e0206 */
[----:B------:R-:W3:Y:S01]  /*0380*/  @!P1 LDC.64 R24, c[0x0][0x430] ;  /* 0x00010c00ff189b82 */ /* 0x000ee20000000a00 */
[----:B------:R-:W5:Y:S04]  /*0390*/  @P0 LDG.E.64 R6, desc[UR4][R16.64] ;  /* 0x0000000410060981 */ /* 0x000f68000c1e1b00 */
[----:B------:R4:W5:Y:S01]  /*03a0*/  @P1 LDG.E.64 R2, desc[UR4][R22.64] ;  /* 0x0000000416021981 */ /* 0x000962000c1e1b00 */
[----:B-1----:R-:W-:-:S04]  /*03b0*/  IMAD.WIDE.U32 R26, R0, 0x8, R26 ;  /* 0x00000008001a7825 */ /* 0x002fc800078e001a */
[----:B------:R-:W-:Y:S01]  /*03c0*/  IMAD.WIDE R30, R10, 0x8, R30 ;  /* 0x000000080a1e7825 */ /* 0x000fe200078e021e */
[----:B------:R1:W5:Y:S03]  /*03d0*/  LDG.E.64 R16, desc[UR4][R26.64] ;  /* 0x000000041a107981 */ /* 0x000366000c1e1b00 */
[----:B0-----:R-:W-:-:S04]  /*03e0*/  @!P0 IMAD.WIDE.U32 R20, R0, 0x8, R20 ;  /* 0x0000000800148825 */ /* 0x001fc800078e0014 */
[----:B---3--:R-:W-:Y:S01]  /*03f0*/  @!P1 IMAD.WIDE.U32 R24, R0, 0x8, R24 ;  /* 0x0000000800189825 */ /* 0x008fe200078e0018 */
[----:B------:R1:W5:Y:S04]  /*0400*/  @!P0 LDG.E.64 R6, desc[UR4][R20.64] ;  /* 0x0000000414068981 */ /* 0x000368000c1e1b00 */
[----:B------:R1:W5:Y:S04]  /*0410*/  @!P1 LDG.E.64 R2, desc[UR4][R24.64] ;  /* 0x0000000418029981 */ /* 0x000368000c1e1b00 */
[----:B--2---:R1:W-:Y:S04]  /*0420*/  STG.E.64 desc[UR4][R30.64], R28 ;  /* 0x0000001c1e007986 */ /* 0x0043e8000c101b04 */
[----:B------:R-:W4:Y:S02]  /*0430*/  LDG.E.64 R18, desc[UR4][R18.64] ;  /* 0x0000000412127981 */ /* 0x000f24000c1e1b00 */
[----:B----4-:R-:W-:-:S06]  /*0440*/  IMAD.WIDE R22, R10, 0x8, R18 ;  /* 0x000000080a167825 */ /* 0x010fcc00078e0212 */
[----:B------:R-:W2:Y:S02]  /*0450*/  LDG.E.64 R22, desc[UR4][R22.64] ;  /* 0x0000000416167981 */ /* 0x000ea4000c1e1b00 */
[----:B--2---:R-:W-:-:S14]  /*0460*/  DSETP.GT.AND P0, PT, R22, RZ, PT ;  /* 0x000000ff1600722a */ /* 0x004fdc0003f04000 */
[----:B-1----:R-:W-:Y:S05]  /*0470*/  @!P0 EXIT ;  /* 0x000000000000894d */ /* 0x002fea0003800000 */
[----:B------:R-:W0:Y:S01]  /*0480*/  LDC.64 R22, c[0x0][0x3c8] ;  /* 0x0000f200ff167b82 */ /* 0x000e220000000a00 */
[----:B------:R-:W2:Y:S04]  /*0490*/  LDG.E.64 R14, desc[UR4][R14.64] ;  /* 0x000000040e0e7981 */ /* 0x000ea8000c1e1b00 */
[----:B------:R-:W3:Y:S03]  /*04a0*/  LDG.E.64 R4, desc[UR4][R4.64] ;  /* 0x0000000404047981 */ /* 0x000ee6000c1e1b00 */
[----:B------:R-:W1:Y:S01]  /*04b0*/  LDC.64 R18, c[0x0][0x3d0] ;  /* 0x0000f400ff127b82 */ /* 0x000e620000000a00 */
[----:B------:R-:W4:Y:S07]  /*04c0*/  LDG.E.64 R12, desc[UR4][R12.64] ;  /* 0x000000040c0c7981 */ /* 0x000f2e000c1e1b00 */
[----:B------:R-:W1:Y:S01]  /*04d0*/  LDC.64 R26, c[0x0][0x3d8] ;  /* 0x0000f600ff1a7b82 */ /* 0x000e620000000a00 */
[----:B0-----:R-:W-:-:S06]  /*04e0*/  IMAD.WIDE.U32 R22, R0, 0x8, R22 ;  /* 0x0000000800167825 */ /* 0x001fcc00078e0016 */
[----:B------:R-:W4:Y:S01]  /*04f0*/  LDG.E.64 R22, desc[UR4][R22.64] ;  /* 0x0000000416167981 */ /* 0x000f22000c1e1b00 */
[----:B-1----:R-:W-:-:S06]  /*0500*/  IMAD.WIDE.U32 R18, R0, 0x8, R18 ;  /* 0x0000000800127825 */ /* 0x002fcc00078e0012 */
[----:B------:R-:W4:Y:S01]  /*0510*/  LDG.E.64 R18, desc[UR4][R18.64] ;  /* 0x0000000412127981 */ /* 0x000f22000c1e1b00 */
[----:B------:R-:W-:-:S06]  /*0520*/  IMAD.WIDE.U32 R26, R0, 0x8, R26 ;  /* 0x00000008001a7825 */ /* 0x000fcc00078e001a */
[----:B------:R-:W4:Y:S01]  /*0530*/  LDG.E.64 R26, desc[UR4][R26.64] ;  /* 0x000000041a1a7981 */ /* 0x000f22000c1e1b00 */
[----:B------:R-:W-:Y:S02]  /*0540*/  IMAD.MOV.U32 R34, RZ, RZ, 0x1 ;  /* 0x00000001ff227424 */ /* 0x000fe400078e00ff */
[----:B--2---:R-:W-:-:S04]  /*0550*/  IMAD.WIDE R24, R10, 0x8, R14 ;  /* 0x000000080a187825 */ /* 0x004fc800078e020e */
[----:B---3--:R-:W-:-:S04]  /*0560*/  IMAD.WIDE R20, R10, 0x8, R4 ;  /* 0x000000080a147825 */ /* 0x008fc800078e0204 */
[C---:B----4-:R-:W-:Y:S02]  /*0570*/  IMAD.WIDE R30, R10.reuse, 0x8, R12 ;  /* 0x000000080a1e7825 */ /* 0x050fe400078e020c */
[----:B------:R-:W2:Y:S04]  /*0580*/  LDG.E.64 R12, desc[UR4][R24.64] ;  /* 0x00000004180c7981 */ /* 0x000ea8000c1e1b00 */
[----:B------:R-:W3:Y:S01]  /*0590*/  LDG.E.64 R20, desc[UR4][R20.64] ;  /* 0x0000000414147981 */ /* 0x000ee2000c1e1b00 */
[----:B------:R-:W-:-:S05]  /*05a0*/  IMAD.WIDE R32, R10, 0x8, R22 ;  /* 0x000000080a207825 */ /* 0x000fca00078e0216 */
[----:B------:R0:W2:Y:S01]  /*05b0*/  LDG.E.64 R22, desc[UR4][R32.64] ;  /* 0x0000000420167981 */ /* 0x0000a2000c1e1b00 */
[----:B------:R-:W-:-:S03]  /*05c0*/  IMAD.WIDE R14, R10, 0x8, R18 ;  /* 0x000000080a0e7825 */ /* 0x000fc600078e0212 */
[----:B------:R-:W4:Y:S04]  /*05d0*/  LDG.E.64 R18, desc[UR4][R30.64] ;  /* 0x000000041e127981 */ /* 0x000f28000c1e1b00 */
[----:B------:R-:W3:Y:S01]  /*05e0*/  LDG.E.64 R14, desc[UR4][R14.64] ;  /* 0x000000040e0e7981 */ /* 0x000ee2000c1e1b00 */
[----:B------:R-:W-:-:S05]  /*05f0*/  IMAD.WIDE R28, R10, 0x8, R26 ;  /* 0x000000080a1c7825 */ /* 0x000fca00078e021a */
[----:B------:R2:W4:Y:S01]  /*0600*/  LDG.E.64 R26, desc[UR4][R28.64] ;  /* 0x000000041c1a7981 */ /* 0x000522000c1e1b00 */
[----:B-----5:R-:W-:-:S06]  /*0610*/  DFMA R4, R6, R6, 1 ;  /* 0x3ff000000604742b */ /* 0x020fcc0000000006 */
[----:B------:R-:W1:Y:S02]  /*0620*/  MUFU.RCP64H R35, R5 ;  /* 0x0000000500237308 */ /* 0x000e640000001800 */
[----:B-1----:R-:W-:-:S08]  /*0630*/  DFMA R36, -R4, R34, 1 ;  /* 0x3ff000000424742b */ /* 0x002fd00000000122 */
[----:B------:R-:W-:-:S08]  /*0640*/  DFMA R36, R36, R36, R36 ;  /* 0x000000242424722b */ /* 0x000fd00000000024 */
[----:B------:R-:W-:-:S08]  /*0650*/  DFMA R36, R34, R36, R34 ;  /* 0x000000242224722b */ /* 0x000fd00000000022 */
[----:B0-----:R-:W-:Y:S02]  /*0660*/  DFMA R32, -R4, R36, 1 ;  /* 0x3ff000000420742b */ /* 0x001fe40000000124 */
[----:B------:R-:W-:-:S06]  /*0670*/  DMUL R24, R16, R2 ;  /* 0x0000000210187228 */ /* 0x000fcc0000000000 */
[----:B------:R-:W-:-:S08]  /*0680*/  DFMA R32, R36, R32, R36 ;  /* 0x000000202420722b */ /* 0x000fd00000000024 */
[----:B------:R-:W-:-:S08]  /*0690*/  DMUL R2, R24, R32 ;  /* 0x0000002018027228 */ /* 0x000fd00000000000 */
[----:B------:R-:W-:-:S08]  /*06a0*/  DFMA R16, -R4, R2, R24 ;  /* 0x000000020410722b */ /* 0x000fd00000000118 */
[----:B------:R-:W-:Y:S01]  /*06b0*/  DFMA R2, R32, R16, R2 ;  /* 0x000000102002722b */ /* 0x000fe20000000002 */
[----:B------:R-:W-:-:S09]  /*06c0*/  FSETP.GEU.AND P1, PT, |R25|, 6.5827683646048100446e-37, PT ;  /* 0x036000001900780b */ /* 0x000fd20003f2e200 */
[----:B------:R-:W-:-:S05]  /*06d0*/  FFMA R11, RZ, R5, R3 ;  /* 0x00000005ff0b7223 */ /* 0x000fca0000000003 */
[----:B------:R-:W-:Y:S01]  /*06e0*/  FSETP.GT.AND P0, PT, |R11|, 1.469367938527859385e-39, PT ;  /* 0x001000000b00780b */ /* 0x000fe20003f04200 */
[----:B------:R-:W-:Y:S01]  /*06f0*/  BSSY.RECONVERGENT B0, `(.L_x_0) ;  /* 0x0000014000007945 */ /* 0x000fe20003800200 */
[----:B--2---:R-:W-:Y:S02]  /*0700*/  DMUL R28, R12, R22 ;  /* 0x000000160c1c7228 */ /* 0x004fe40000000000 */
[----:B---3--:R-:W-:Y:S02]  /*0710*/  DMUL R30, R14, R20 ;  /* 0x000000140e1e7228 */ /* 0x008fe40000000000 */
[----:B----4-:R-:W-:-:S04]  /*0720*/  DMUL R16, R26, R18 ;  /* 0x000000121a107228 */ /* 0x010fc80000000000 */
[----:B------:R-:W-:Y:S02]  /*0730*/  DFMA R20, R26, R20, -R28 ;  /* 0x000000141a14722b */ /* 0x000fe4000000081c */
[----:B------:R-:W-:Y:S02]  /*0740*/  DFMA R18, R18, R22, -R30 ;  /* 0x000000161212722b */ /* 0x000fe4000000081e */
[----:B------:R-:W-:-:S04]  /*0750*/  DFMA R16, R14, R12, -R16 ;  /* 0x0000000c0e10722b */ /* 0x000fc80000000810 */
[----:B------:R-:W-:Y:S02]  /*0760*/  DMUL R12, R26, R20 ;  /* 0x000000141a0c7228 */ /* 0x000fe40000000000 */
[----:B------:R-:W-:Y:S02]  /*0770*/  DMUL R28, R22, R18 ;  /* 0x00000012161c7228 */ /* 0x000fe40000000000 */
[----:B------:R-:W-:-:S04]  /*0780*/  DMUL R30, R14, R16 ;  /* 0x000000100e1e7228 */ /* 0x000fc80000000000 */
[----:B------:R-:W-:Y:S02]  /*0790*/  DFMA R14, R14, R18, -R12 ;  /* 0x000000120e0e722b */ /* 0x000fe4000000080c */
[----:B------:R-:W-:Y:S02]  /*07a0*/  DFMA R12, R26, R16, -R28 ;  /* 0x000000101a0c722b */ /* 0x000fe4000000081c */
[----:B------:R-:W-:Y:S01]  /*07b0*/  DFMA R22, R22, R20, -R30 ;  /* 0x000000141616722b */ /* 0x000fe2000000081e */
[----:B------:R-:W-:Y:S10]  /*07c0*/  @P0 BRA P1, `(.L_x_1) ;  /* 0x0000000000180947 */ /* 0x000ff40000800000 */
[----:B------:R-:W-:Y:S01]  /*07d0*/  IMAD.MOV.U32 R28, RZ, RZ, R24 ;  /* 0x000000ffff1c7224 */ /* 0x000fe200078e0018 */
[----:B------:R-:W-:Y:S01]  /*07e0*/  MOV R38, 0x810 ;  /* 0x0000081000267802 */ /* 0x000fe20000000f00 */
[----:B------:R-:W-:-:S07]  /*07f0*/  IMAD.MOV.U32 R29, RZ, RZ, R25 ;  /* 0x000000ffff1d7224 */ /* 0x000fce00078e0019 */
[----:B------:R-:W-:Y:S05]  /*0800*/  CALL.REL.NOINC `($__internal_1_$__cuda_sm20_div_rn_f64_full) ;  /* 0x00000008007c7944 */ /* 0x000fea0003c00000 */
[----:B------:R-:W-:Y:S01]  /*0810*/  MOV R2, R4 ;  /* 0x0000000400027202 */ /* 0x000fe20000000f00 */
[----:B------:R-:W-:-:S07]  /*0820*/  IMAD.MOV.U32 R3, RZ, RZ, R5 ;  /* 0x000000ffff037224 */ /* 0x000fce00078e0005 */
.L_x_1:
[----:B------:R-:W-:Y:S05]  /*0830*/  BSYNC.RECONVERGENT B0 ;  /* 0x0000000000007941 */ /* 0x000fea0003800200 */
.L_x_0:
[----:B------:R-:W2:Y:S02]  /*0840*/  LDG.E.64 R4, desc[UR4][R8.64] ;  /* 0x0000000408047981 */ /* 0x000ea4000c1e1b00 */
[----:B--2---:R-:W-:-:S06]  /*0850*/  IMAD.WIDE R24, R10, 0x8, R4 ;  /* 0x000000080a187825 */ /* 0x004fcc00078e0204 */
[----:B------:R-:W2:Y:S01]  /*0860*/  LDG.E.64 R24, desc[UR4][R24.64] ;  /* 0x0000000418187981 */ /* 0x000ea2000c1e1b00 */
[----:B------:R-:W-:Y:S01]  /*0870*/  IMAD.MOV.U32 R4, RZ, RZ, 0x1 ;  /* 0x00000001ff047424 */ /* 0x000fe200078e00ff */
[----:B------:R-:W-:Y:S01]  /*0880*/  FSETP.GEU.AND P1, PT, |R7|, 6.5827683646048100446e-37, PT ;  /* 0x036000000700780b */ /* 0x000fe20003f2e200 */
[----:B------:R-:W-:Y:S01]  /*0890*/  BSSY.RECONVERGENT B0, `(.L_x_2) ;  /* 0x0000013000007945 */ /* 0x000fe20003800200 */
[----:B--2---:R-:W0:Y:S03]  /*08a0*/  MUFU.RCP64H R5, R25 ;  /* 0x0000001900057308 */ /* 0x004e260000001800 */
[----:B0-----:R-:W-:-:S08]  /*08b0*/  DFMA R26, -R24, R4, 1 ;  /* 0x3ff00000181a742b */ /* 0x001fd00000000104 */
[----:B------:R-:W-:-:S08]  /*08c0*/  DFMA R26, R26, R26, R26 ;  /* 0x0000001a1a1a722b */ /* 0x000fd0000000001a */
[----:B------:R-:W-:-:S08]  /*08d0*/  DFMA R26, R4, R26, R4 ;  /* 0x0000001a041a722b */ /* 0x000fd00000000004 */
[----:B------:R-:W-:-:S08]  /*08e0*/  DFMA R4, -R24, R26, 1 ;  /* 0x3ff000001804742b */ /* 0x000fd0000000011a */
[----:B------:R-:W-:-:S08]  /*08f0*/  DFMA R4, R26, R4, R26 ;  /* 0x000000041a04722b */ /* 0x000fd0000000001a */
[----:B------:R-:W-:-:S08]  /*0900*/  DMUL R26, R4, R6 ;  /* 0x00000006041a7228 */ /* 0x000fd00000000000 */
[----:B------:R-:W-:-:S08]  /*0910*/  DFMA R28, -R24, R26, R6 ;  /* 0x0000001a181c722b */ /* 0x000fd00000000106 */
[----:B------:R-:W-:-:S10]  /*0920*/  DFMA R4, R4, R28, R26 ;  /* 0x0000001c0404722b */ /* 0x000fd4000000001a */
[----:B------:R-:W-:-:S05]  /*0930*/  FFMA R11, RZ, R25, R5 ;  /* 0x00000019ff0b7223 */ /* 0x000fca0000000005 */
[----:B------:R-:W-:-:S13]  /*0940*/  FSETP.GT.AND P0, PT, |R11|, 1.469367938527859385e-39, PT ;  /* 0x001000000b00780b */ /* 0x000fda0003f04200 */
[----:B------:R-:W-:Y:S05]  /*0950*/  @P0 BRA P1, `(.L_x_3) ;  /* 0x0000000000180947 */ /* 0x000fea0000800000 */
[----:B------:R-:W-:Y:S01]  /*0960*/  IMAD.MOV.U32 R28, RZ, RZ, R6 ;  /* 0x000000ffff1c7224 */ /* 0x000fe200078e0006 */
[----:B------:R-:W-:Y:S01]  /*0970*/  MOV R29, R7 ;  /* 0x00000007001d7202 */ /* 0x000fe20000000f00 */
[----:B------:R-:W-:Y:S01]  /*0980*/  IMAD.MOV.U32 R4, RZ, RZ, R24 ;  /* 0x000000ffff047224 */ /* 0x000fe200078e0018 */
[----:B------:R-:W-:Y:S01]  /*0990*/  MOV R38, 0x9c0 ;  /* 0x000009c000267802 */ /* 0x000fe20000000f00 */
[----:B------:R-:W-:-:S07]  /*09a0*/  IMAD.MOV.U32 R5, RZ, RZ, R25 ;  /* 0x000000ffff057224 */ /* 0x000fce00078e0019 */
[----:B------:R-:W-:Y:S05]  /*09b0*/  CALL.REL.NOINC `($__internal_1_$__cuda_sm20_div_rn_f64_full) ;  /* 0x0000000800107944 */ /* 0x000fea0003c00000 */
.L_x_3:
[----:B------:R-:W-:Y:S05]  /*09c0*/  BSYNC.RECONVERGENT B0 ;  /* 0x0000000000007941 */ /* 0x000fea0003800200 */
.L_x_2:
[----:B------:R-:W0:Y:S08]  /*09d0*/  LDC.64 R28, c[0x0][0x3b0] ;  /* 0x0000ec00ff1c7b82 */ /* 0x000e300000000a00 */
[----:B------:R-:W1:Y:S08]  /*09e0*/  LDC.64 R6, c[0x0][0x3a8] ;  /* 0x0000ea00ff067b82 */ /* 0x000e700000000a00 */
[----:B------:R-:W2:Y:S01]  /*09f0*/  LDC.64 R32, c[0x0][0x3b8] ;  /* 0x0000ee00ff207b82 */ /* 0x000ea20000000a00 */
[----:B0-----:R-:W-:-:S06]  /*0a00*/  IMAD.WIDE.U32 R28, R0, 0x8, R28 ;  /* 0x00000008001c7825 */ /* 0x001fcc00078e001c */
[----:B------:R-:W3:Y:S01]  /*0a10*/  LDG.E.64 R28, desc[UR4][R28.64] ;  /* 0x000000041c1c7981 */ /* 0x000ee2000c1e1b00 */
[----:B-1----:R-:W-:-:S06]  /*0a20*/  IMAD.WIDE.U32 R6, R0, 0x8, R6 ;  /* 0x0000000800067825 */ /* 0x002fcc00078e0006 */
[----:B------:R-:W4:Y:S01]  /*0a30*/  LDG.E.64 R6, desc[UR4][R6.64] ;  /* 0x0000000406067981 */ /* 0x000f22000c1e1b00 */
[----:B--2---:R-:W-:-:S06]  /*0a40*/  IMAD.WIDE.U32 R32, R0, 0x8, R32 ;  /* 0x0000000800207825 */ /* 0x004fcc00078e0020 */
[----:B------:R-:W2:Y:S01]  /*0a50*/  LDG.E.64 R32, desc[UR4][R32.64] ;  /* 0x0000000420207981 */ /* 0x000ea2000c1e1b00 */
[----:B---3--:R-:W-:-:S06]  /*0a60*/  IMAD.WIDE R30, R10, 0x8, R28 ;  /* 0x000000080a1e7825 */ /* 0x008fcc00078e021c */
[----:B------:R-:W3:Y:S01]  /*0a70*/  LDG.E.64 R30, desc[UR4][R30.64] ;  /* 0x000000041e1e7981 */ /* 0x000ee2000c1e1b00 */
[----:B----4-:R-:W-:-:S06]  /*0a80*/  IMAD.WIDE R26, R10, 0x8, R6 ;  /* 0x000000080a1a7825 */ /* 0x010fcc00078e0206 */
[----:B------:R-:W4:Y:S01]  /*0a90*/  LDG.E.64 R26, desc[UR4][R26.64] ;  /* 0x000000041a1a7981 */ /* 0x000f22000c1e1b00 */
[----:B--2---:R-:W-:-:S06]  /*0aa0*/  IMAD.WIDE R34, R10, 0x8, R32 ;  /* 0x000000080a227825 */ /* 0x004fcc00078e0220 */
[----:B------:R-:W2:Y:S01]  /*0ab0*/  LDG.E.64 R34, desc[UR4][R34.64] ;  /* 0x0000000422227981 */ /* 0x000ea2000c1e1b00 */
[-C--:B------:R-:W-:Y:S01]  /*0ac0*/  DFMA R12, R12, R4.reuse, R20 ;  /* 0x000000040c0c722b */ /* 0x080fe20000000014 */
[----:B------:R-:W-:Y:S01]  /*0ad0*/  BSSY.RECONVERGENT B0, `(.L_x_4) ;  /* 0x000001b000007945 */ /* 0x000fe20003800200 */
[-C--:B------:R-:W-:Y:S02]  /*0ae0*/  DFMA R14, R14, R4.reuse, R16 ;  /* 0x000000040e0e722b */ /* 0x080fe40000000010 */
[----:B------:R-:W-:Y:S01]  /*0af0*/  DFMA R22, R22, R4, R18 ;  /* 0x000000041616722b */ /* 0x000fe20000000012 */
[----:B------:R-:W-:Y:S01]  /*0b00*/  MOV R16, 0x0 ;  /* 0x0000000000107802 */ /* 0x000fe20000000f00 */
[----:B------:R-:W-:Y:S02]  /*0b10*/  IMAD.MOV.U32 R17, RZ, RZ, 0x3fd80000 ;  /* 0x3fd80000ff117424 */ /* 0x000fe400078e00ff */
[-C--:B---3--:R-:W-:Y:S02]  /*0b20*/  DFMA R6, R12, -R2.reuse, R30 ;  /* 0x800000020c06722b */ /* 0x088fe4000000001e */
[----:B----4-:R-:W-:-:S06]  /*0b30*/  DFMA R4, R14, -R2, R26 ;  /* 0x800000020e04722b */ /* 0x010fcc000000001a */
[----:B------:R-:W-:Y:S02]  /*0b40*/  DMUL R12, R6, R6 ;  /* 0x00000006060c7228 */ /* 0x000fe40000000000 */
[----:B--2---:R-:W-:-:S06]  /*0b50*/  DFMA R2, R22, -R2, R34 ;  /* 0x800000021602722b */ /* 0x004fcc0000000022 */
[----:B------:R-:W-:-:S08]  /*0b60*/  DFMA R12, R4, R4, R12 ;  /* 0x00000004040c722b */ /* 0x000fd0000000000c */
[----:B------:R-:W-:-:S06]  /*0b70*/  DFMA R20, R2, R2, R12 ;  /* 0x000000020214722b */ /* 0x000fcc000000000c */
[----:B------:R-:W0:Y:S04]  /*0b80*/  MUFU.RSQ64H R15, R21 ;  /* 0x00000015000f7308 */ /* 0x000e280000001c00 */
[----:B------:R-:W-:-:S05]  /*0b90*/  VIADD R14, R21, 0xfcb00000 ;  /* 0xfcb00000150e7836 */ /* 0x000fca0000000000 */
[----:B------:R-:W-:Y:S01]  /*0ba0*/  ISETP.GE.U32.AND P0, PT, R14, 0x7ca00000, PT ;  /* 0x7ca000000e00780c */ /* 0x000fe20003f06070 */
[----:B0-----:R-:W-:-:S08]  /*0bb0*/  DMUL R12, R14, R14 ;  /* 0x0000000e0e0c7228 */ /* 0x001fd00000000000 */
[----:B------:R-:W-:-:S08]  /*0bc0*/  DFMA R12, R20, -R12, 1 ;  /* 0x3ff00000140c742b */ /* 0x000fd0000000080c */
[----:B------:R-:W-:Y:S02]  /*0bd0*/  DFMA R16, R12, R16, 0.5 ;  /* 0x3fe000000c10742b */ /* 0x000fe40000000010 */
[----:B------:R-:W-:-:S08]  /*0be0*/  DMUL R12, R14, R12 ;  /* 0x0000000c0e0c7228 */ /* 0x000fd00000000000 */
[----:B------:R-:W-:-:S08]  /*0bf0*/  DFMA R22, R16, R12, R14 ;  /* 0x0000000c1016722b */ /* 0x000fd0000000000e */
[----:B------:R-:W-:Y:S02]  /*0c00*/  DMUL R26, R20, R22 ;  /* 0x00000016141a7228 */ /* 0x000fe40000000000 */
[----:B------:R-:W-:Y:S02]  /*0c10*/  VIADD R19, R23, 0xfff00000 ;  /* 0xfff0000017137836 */ /* 0x000fe40000000000 */
[----:B------:R-:W-:-:S04]  /*0c20*/  IMAD.MOV.U32 R18, RZ, RZ, R22 ;  /* 0x000000ffff127224 */ /* 0x000fc800078e0016 */
[----:B------:R-:W-:-:S08]  /*0c30*/  DFMA R28, R26, -R26, R20 ;  /* 0x8000001a1a1c722b */ /* 0x000fd00000000014 */
[----:B------:R-:W-:Y:S01]  /*0c40*/  DFMA R16, R28, R18, R26 ;  /* 0x000000121c10722b */ /* 0x000fe2000000001a */
[----:B------:R-:W-:Y:S10]  /*0c50*/  @!P0 BRA `(.L_x_5) ;  /* 0x0000000000088947 */ /* 0x000ff40003800000 */
[----:B------:R-:W-:-:S07]  /*0c60*/  MOV R12, 0xc80 ;  /* 0x00000c80000c7802 */ /* 0x000fce0000000f00 */
[----:B------:R-:W-:Y:S05]  /*0c70*/  CALL.REL.NOINC `($__internal_2_$__cuda_sm20_dsqrt_rn_f64_mediumpath_v1) ;  /* 0x0000000800d07944 */ /* 0x000fea0003c00000 */
.L_x_5:
[----:B------:R-:W-:Y:S05]  /*0c80*/  BSYNC.RECONVERGENT B0 ;  /* 0x0000000000007941 */ /* 0x000fea0003800200 */
.L_x_4:
[----:B------:R-:W0:Y:S01]  /*0c90*/  MUFU.RCP64H R13, R17 ;  /* 0x00000011000d7308 */ /* 0x000e220000001800 */
[----:B------:R-:W-:Y:S01]  /*0ca0*/  IADD3 R12, PT, PT, R17, 0x300402, RZ ;  /* 0x00300402110c7810 */ /* 0x000fe20007ffe0ff */
[----:B------:R-:W-:Y:S03]  /*0cb0*/  BSSY.RECONVERGENT B0, `(.L_x_6) ;  /* 0x0000010000007945 */ /* 0x000fe60003800200 */
[----:B------:R-:W-:Y:S02]  /*0cc0*/  FSETP.GEU.AND P0, PT, |R12|, 5.8789094863358348022e-39, PT ;  /* 0x004004020c00780b */ /* 0x000fe40003f0e200 */
[----:B0-----:R-:W-:-:S08]  /*0cd0*/  DFMA R14, R12, -R16, 1 ;  /* 0x3ff000000c0e742b */ /* 0x001fd00000000810 */
[----:B------:R-:W-:-:S08]  /*0ce0*/  DFMA R14, R14, R14, R14 ;  /* 0x0000000e0e0e722b */ /* 0x000fd0000000000e */
[----:B------:R-:W-:-:S08]  /*0cf0*/  DFMA R14, R12, R14, R12 ;  /* 0x0000000e0c0e722b */ /* 0x000fd0000000000c */
[----:B------:R-:W-:-:S08]  /*0d00*/  DFMA R18, R14, -R16, 1 ;  /* 0x3ff000000e12742b */ /* 0x000fd00000000810 */
[----:B------:R-:W-:Y:S01]  /*0d10*/  DFMA R12, R14, R18, R14 ;  /* 0x000000120e0c722b */ /* 0x000fe2000000000e */
[----:B------:R-:W-:Y:S10]  /*0d20*/  @P0 BRA `(.L_x_7) ;  /* 0x0000000000200947 */ /* 0x000ff40003800000 */
[----:B------:R-:W-:Y:S01]  /*0d30*/  LOP3.LUT R11, R17, 0x7fffffff, RZ, 0xc0, !PT ;  /* 0x7fffffff110b7812 */ /* 0x000fe200078ec0ff */
[----:B------:R-:W-:Y:S01]  /*0d40*/  IMAD.MOV.U32 R20, RZ, RZ, R16 ;  /* 0x000000ffff147224 */ /* 0x000fe200078e0010 */
[----:B------:R-:W-:Y:S01]  /*0d50*/  MOV R12, 0xd90 ;  /* 0x00000d90000c7802 */ /* 0x000fe20000000f00 */
[----:B------:R-:W-:Y:S02]  /*0d60*/  IMAD.MOV.U32 R21, RZ, RZ, R17 ;  /* 0x000000ffff157224 */ /* 0x000fe400078e0011 */
[----:B------:R-:W-:-:S07]  /*0d70*/  VIADD R11, R11, 0xfff00000 ;  /* 0xfff000000b0b7836 */ /* 0x000fce0000000000 */
[----:B------:R-:W-:Y:S05]  /*0d80*/  CALL.REL.NOINC `($__internal_0_$__cuda_sm20_dblrcp_rn_slowpath_v3) ;  /* 0x00000000007c7944 */ /* 0x000fea0003c00000 */
[----:B------:R-:W-:Y:S01]  /*0d90*/  MOV R12, R14 ;  /* 0x0000000e000c7202 */ /* 0x000fe20000000f00 */
[----:B------:R-:W-:-:S07]  /*0da0*/  IMAD.MOV.U32 R13, RZ, RZ, R15 ;  /* 0x000000ffff0d7224 */ /* 0x000fce00078e000f */
.L_x_7:
[----:B------:R-:W-:Y:S05]  /*0db0*/  BSYNC.RECONVERGENT B0 ;  /* 0x0000000000007941 */ /* 0x000fea0003800200 */
.L_x_6:
[----:B------:R-:W0:Y:S01]  /*0dc0*/  LDC.64 R14, c[0x0][0x388] ;  /* 0x0000e200ff0e7b82 */ /* 0x000e220000000a00 */
[----:B------:R-:W-:-:S07]  /*0dd0*/  DMUL R4, R24, R4 ;  /* 0x0000000418047228 */ /* 0x000fce0000000000 */
[----:B------:R-:W1:Y:S01]  /*0de0*/  LDC.64 R20, c[0x0][0x390] ;  /* 0x0000e400ff147b82 */ /* 0x000e620000000a00 */
[----:B0-----:R-:W-:-:S06]  /*0df0*/  IMAD.WIDE.U32 R14, R0, 0x8, R14 ;  /* 0x00000008000e7825 */ /* 0x001fcc00078e000e */
[----:B------:R-:W2:Y:S01]  /*0e00*/  LDG.E.64 R14, desc[UR4][R14.64] ;  /* 0x000000040e0e7981 */ /* 0x000ea2000c1e1b00 */
[----:B------:R-:W-:Y:S01]  /*0e10*/  DMUL R4, R4, R12 ;  /* 0x0000000c04047228 */ /* 0x000fe20000000000 */
[----:B--2---:R-:W-:-:S06]  /*0e20*/  IMAD.WIDE R16, R10, 0x8, R14 ;  /* 0x000000080a107825 */ /* 0x004fcc00078e020e */
[----:B------:R0:W-:Y:S04]  /*0e30*/  STG.E.64 desc[UR4][R16.64], R4 ;  /* 0x0000000410007986 */ /* 0x0001e8000c101b04 */
[----:B------:R-:W2:Y:S01]  /*0e40*/  LDG.E.64 R18, desc[UR4][R8.64] ;  /* 0x0000000408127981 */ /* 0x000ea2000c1e1b00 */
[----:B-1----:R-:W-:-:S06]  /*0e50*/  IMAD.WIDE.U32 R20, R0, 0x8, R20 ;  /* 0x0000000800147825 */ /* 0x002fcc00078e0014 */
[----:B------:R-:W3:Y:S01]  /*0e60*/  LDG.E.64 R20, desc[UR4][R20.64] ;  /* 0x0000000414147981 */ /* 0x000ee2000c1e1b00 */
[----:B0-----:R-:W0:Y:S01]  /*0e70*/  LDC.64 R16, c[0x0][0x398] ;  /* 0x0000e600ff107b82 */ /* 0x001e220000000a00 */
[----:B--2---:R-:W-:-:S06]  /*0e80*/  IMAD.WIDE R18, R10, 0x8, R18 ;  /* 0x000000080a127825 */ /* 0x004fcc00078e0212 */
[----:B------:R-:W2:Y:S01]  /*0e90*/  LDG.E.64 R18, desc[UR4][R18.64] ;  /* 0x0000000412127981 */ /* 0x000ea2000c1e1b00 */
[----:B---3--:R-:W-:Y:S01]  /*0ea0*/  IMAD.WIDE R14, R10, 0x8, R20 ;  /* 0x000000080a0e7825 */ /* 0x008fe200078e0214 */
[----:B--2---:R-:W-:-:S08]  /*0eb0*/  DMUL R6, R6, R18 ;  /* 0x0000001206067228 */ /* 0x004fd00000000000 */
[----:B------:R-:W-:-:S07]  /*0ec0*/  DMUL R6, R6, R12 ;  /* 0x0000000c06067228 */ /* 0x000fce0000000000 */
[----:B------:R-:W-:Y:S04]  /*0ed0*/  STG.E.64 desc[UR4][R14.64], R6 ;  /* 0x000000060e007986 */ /* 0x000fe8000c101b04 */
[----:B------:R-:W2:Y:S01]  /*0ee0*/  LDG.E.64 R4, desc[UR4][R8.64] ;  /* 0x0000000408047981 */ /* 0x000ea2000c1e1b00 */
[----:B0-----:R-:W-:-:S06]  /*0ef0*/  IMAD.WIDE.U32 R16, R0, 0x8, R16 ;  /* 0x0000000800107825 */ /* 0x001fcc00078e0010 */
[----:B------:R-:W3:Y:S01]  /*0f00*/  LDG.E.64 R16, desc[UR4][R16.64] ;  /* 0x0000000410107981 */ /* 0x000ee2000c1e1b00 */
[----:B--2---:R-:W-:-:S06]  /*0f10*/  IMAD.WIDE R4, R10, 0x8, R4 ;  /* 0x000000080a047825 */ /* 0x004fcc00078e0204 */
[----:B------:R-:W2:Y:S01]  /*0f20*/  LDG.E.64 R4, desc[UR4][R4.64] ;  /* 0x0000000404047981 */ /* 0x000ea2000c1e1b00 */
[----:B---3--:R-:W-:Y:S01]  /*0f30*/  IMAD.WIDE R10, R10, 0x8, R16 ;  /* 0x000000080a0a7825 */ /* 0x008fe200078e0210 */
[----:B--2---:R-:W-:-:S08]  /*0f40*/  DMUL R2, R2, R4 ;  /* 0x0000000402027228 */ /* 0x004fd00000000000 */
[----:B------:R-:W-:-:S07]  /*0f50*/  DMUL R2, R2, R12 ;  /* 0x0000000c02027228 */ /* 0x000fce0000000000 */
[----:B------:R-:W-:Y:S01]  /*0f60*/  STG.E.64 desc[UR4][R10.64], R2 ;  /* 0x000000020a007986 */ /* 0x000fe2000c101b04 */
[----:B------:R-:W-:Y:S05]  /*0f70*/  EXIT ;  /* 0x000000000000794d */ /* 0x000fea0003800000 */
        .weak           $__internal_0_$__cuda_sm20_dblrcp_rn_slowpath_v3
        .type           $__internal_0_$__cuda_sm20_dblrcp_rn_slowpath_v3,@function
        .size           $__internal_0_$__cuda_sm20_dblrcp_rn_slowpath_v3,($__internal_1_$__cuda_sm20_div_rn_f64_full - $__internal_0_$__cuda_sm20_dblrcp_rn_slowpath_v3)
$__internal_0_$__cuda_sm20_dblrcp_rn_slowpath_v3:
[----:B------:R-:W-:Y:S01]  /*0f80*/  DSETP.GTU.AND P0, PT, |R20|, +INF , PT ;  /* 0x7ff000001400742a */ /* 0x000fe20003f0c200 */
[----:B------:R-:W-:-:S13]  /*0f90*/  BSSY.RECONVERGENT B1, `(.L_x_8) ;  /* 0x0000024000017945 */ /* 0x000fda0003800200 */
[----:B------:R-:W-:Y:S05]  /*0fa0*/  @P0 BRA `(.L_x_9) ;  /* 0x0000000000800947 */ /* 0x000fea0003800000 */
[----:B------:R-:W-:-:S05]  /*0fb0*/  LOP3.LUT R16, R21, 0x7fffffff, RZ, 0xc0, !PT ;  /* 0x7fffffff15107812 */ /* 0x000fca00078ec0ff */
[----:B------:R-:W-:-:S05]  /*0fc0*/  VIADD R13, R16, 0xffffffff ;  /* 0xffffffff100d7836 */ /* 0x000fca0000000000 */
[----:B------:R-:W-:-:S13]  /*0fd0*/  ISETP.GE.U32.AND P0, PT, R13, 0x7fefffff, PT ;  /* 0x7fefffff0d00780c */ /* 0x000fda0003f06070 */
[----:B------:R-:W-:Y:S02]  /*0fe0*/  @P0 LOP3.LUT R15, R21, 0x7ff00000, RZ, 0x3c, !PT ;  /* 0x7ff00000150f0812 */ /* 0x000fe400078e3cff */
[----:B------:R-:W-:Y:S01]  /*0ff0*/  @P0 MOV R14, RZ ;  /* 0x000000ff000e0202 */ /* 0x000fe20000000f00 */
[----:B------:R-:W-:Y:S06]  /*1000*/  @P0 BRA `(.L_x_10) ;  /* 0x0000000000700947 */ /* 0x000fec0003800000 */
[----:B------:R-:W-:-:S13]  /*1010*/  ISETP.GE.U32.AND P0, PT, R16, 0x1000001, PT ;  /* 0x010000011000780c */ /* 0x000fda0003f06070 */
[----:B------:R-:W-:Y:S05]  /*1020*/  @!P0 BRA `(.L_x_11) ;  /* 0x0000000000388947 */ /* 0x000fea0003800000 */
[----:B------:R-:W-:Y:S01]  /*1030*/  VIADD R15, R21, 0xc0200000 ;  /* 0xc0200000150f7836 */ /* 0x000fe20000000000 */
[----:B------:R-:W-:Y:S01]  /*1040*/  MOV R16, R11 ;  /* 0x0000000b00107202 */ /* 0x000fe20000000f00 */
[----:B------:R-:W-:Y:S02]  /*1050*/  IMAD.MOV.U32 R14, RZ, RZ, R20 ;  /* 0x000000ffff0e7224 */ /* 0x000fe400078e0014 */
[----:B------:R-:W0:Y:S04]  /*1060*/  MUFU.RCP64H R17, R15 ;  /* 0x0000000f00117308 */ /* 0x000e280000001800 */
[----:B0-----:R-:W-:-:S08]  /*1070*/  DFMA R18, -R14, R16, 1 ;  /* 0x3ff000000e12742b */ /* 0x001fd00000000110 */
[----:B------:R-:W-:-:S08]  /*1080*/  DFMA R18, R18, R18, R18 ;  /* 0x000000121212722b */ /* 0x000fd00000000012 */
[----:B------:R-:W-:-:S08]  /*1090*/  DFMA R18, R16, R18, R16 ;  /* 0x000000121012722b */ /* 0x000fd00000000010 */
[----:B------:R-:W-:-:S08]  /*10a0*/  DFMA R16, -R14, R18, 1 ;  /* 0x3ff000000e10742b */ /* 0x000fd00000000112 */
[----:B------:R-:W-:-:S08]  /*10b0*/  DFMA R16, R18, R16, R18 ;  /* 0x000000101210722b */ /* 0x000fd00000000012 */
[----:B------:R-:W-:-:S08]  /*10c0*/  DMUL R16, R16, 2.2250738585072013831e-308 ;  /* 0x0010000010107828 */ /* 0x000fd00000000000 */
[----:B------:R-:W-:-:S08]  /*10d0*/  DFMA R18, -R20, R16, 1 ;  /* 0x3ff000001412742b */ /* 0x000fd00000000110 */
[----:B------:R-:W-:-:S08]  /*10e0*/  DFMA R18, R18, R18, R18 ;  /* 0x000000121212722b */ /* 0x000fd00000000012 */
[----:B------:R-:W-:Y:S01]  /*10f0*/  DFMA R14, R16, R18, R16 ;  /* 0x00000012100e722b */ /* 0x000fe20000000010 */
[----:B------:R-:W-:Y:S10]  /*1100*/  BRA `(.L_x_10) ;  /* 0x0000000000307947 */ /* 0x000ff40003800000 */
.L_x_11:
[----:B------:R-:W-:Y:S01]  /*1110*/  DMUL R16, R20, 8.11296384146066816958e+31 ;  /* 0x4690000014107828 */ /* 0x000fe20000000000 */
[----:B------:R-:W-:-:S05]  /*1120*/  IMAD.MOV.U32 R14, RZ, RZ, R11 ;  /* 0x000000ffff0e7224 */ /* 0x000fca00078e000b */
[----:B------:R-:W0:Y:S02]  /*1130*/  MUFU.RCP64H R15, R17 ;  /* 0x00000011000f7308 */ /* 0x000e240000001800 */
[----:B0-----:R-:W-:-:S08]  /*1140*/  DFMA R18, -R16, R14, 1 ;  /* 0x3ff000001012742b */ /* 0x001fd0000000010e */
[----:B------:R-:W-:-:S08]  /*1150*/  DFMA R18, R18, R18, R18 ;  /* 0x000000121212722b */ /* 0x000fd00000000012 */
[----:B------:R-:W-:-:S08]  /*1160*/  DFMA R18, R14, R18, R14 ;  /* 0x000000120e12722b */ /* 0x000fd0000000000e */
[----:B------:R-:W-:-:S08]  /*1170*/  DFMA R14, -R16, R18, 1 ;  /* 0x3ff00000100e742b */ /* 0x000fd00000000112 */
[----:B------:R-:W-:-:S08]  /*1180*/  DFMA R14, R18, R14, R18 ;  /* 0x0000000e120e722b */ /* 0x000fd00000000012 */
[----:B------:R-:W-:Y:S01]  /*1190*/  DMUL R14, R14, 8.11296384146066816958e+31 ;  /* 0x469000000e0e7828 */ /* 0x000fe20000000000 */
[----:B------:R-:W-:Y:S10]  /*11a0*/  BRA `(.L_x_10) ;  /* 0x0000000000087947 */ /* 0x000ff40003800000 */
.L_x_9:
[----:B------:R-:W-:Y:S01]  /*11b0*/  LOP3.LUT R15, R21, 0x80000, RZ, 0xfc, !PT ;  /* 0x00080000150f7812 */ /* 0x000fe200078efcff */
[----:B------:R-:W-:-:S07]  /*11c0*/  IMAD.MOV.U32 R14, RZ, RZ, R20 ;  /* 0x000000ffff0e7224 */ /* 0x000fce00078e0014 */
.L_x_10:
[----:B------:R-:W-:Y:S05]  /*11d0*/  BSYNC.RECONVERGENT B1 ;  /* 0x0000000000017941 */ /* 0x000fea0003800200 */
.L_x_8:
[----:B------:R-:W-:-:S04]  /*11e0*/  MOV R13, 0x0 ;  /* 0x00000000000d7802 */ /* 0x000fc80000000f00 */
[----:B------:R-:W-:Y:S05]  /*11f0*/  RET.REL.NODEC R12 `(_Z16llg_cart_apply_NILi1ELi1EEviPPdS1_S1_S1_S1_S1_S1_S1_S1_S1_S1_S1_S1_S1_S1_S1_S1_S0_S1_S0_S1_S0_i) ;  /* 0xffffffec0c807950 */ /* 0x000fea0003c3ffff */
        .weak           $__internal_1_$__cuda_sm20_div_rn_f64_full
        .type           $__internal_1_$__cuda_sm20_div_rn_f64_full,@function
        .size           $__internal_1_$__cuda_sm20_div_rn_f64_full,($__internal_2_$__cuda_sm20_dsqrt_rn_f64_mediumpath_v1 - $__internal_1_$__cuda_sm20_div_rn_f64_full)
$__internal_1_$__cuda_sm20_div_rn_f64_full:
[----:B------:R-:W-:Y:S01]  /*1200*/  FSETP.GEU.AND P2, PT, |R29|, 1.469367938527859385e-39, PT ;  /* 0x001000001d00780b */ /* 0x000fe20003f4e200 */
[----:B------:R-:W-:Y:S01]  /*1210*/  IMAD.MOV.U32 R39, RZ, RZ, 0x1ca00000 ;  /* 0x1ca00000ff277424 */ /* 0x000fe200078e00ff */
[C---:B------:R-:W-:Y:S01]  /*1220*/  FSETP.GEU.AND P0, PT, |R5|.reuse, 1.469367938527859385e-39, PT ;  /* 0x001000000500780b */ /* 0x040fe20003f0e200 */
[----:B------:R-:W-:Y:S01]  /*1230*/  IMAD.MOV.U32 R32, RZ, RZ, 0x1 ;  /* 0x00000001ff207424 */ /* 0x000fe200078e00ff */
[----:B------:R-:W-:Y:S01]  /*1240*/  LOP3.LUT R26, R5, 0x800fffff, RZ, 0xc0, !PT ;  /* 0x800fffff051a7812 */ /* 0x000fe200078ec0ff */
[----:B------:R-:W-:Y:S01]  /*1250*/  BSSY.RECONVERGENT B1, `(.L_x_12) ;  /* 0x0000052000017945 */ /* 0x000fe20003800200 */
[----:B------:R-:W-:Y:S02]  /*1260*/  LOP3.LUT R11, R29, 0x7ff00000, RZ, 0xc0, !PT ;  /* 0x7ff000001d0b7812 */ /* 0x000fe400078ec0ff */
[----:B------:R-:W-:Y:S01]  /*1270*/  LOP3.LUT R27, R26, 0x3ff00000, RZ, 0xfc, !PT ;  /* 0x3ff000001a1b7812 */ /* 0x000fe200078efcff */
[----:B------:R-:W-:Y:S01]  /*1280*/  IMAD.MOV.U32 R26, RZ, RZ, R4 ;  /* 0x000000ffff1a7224 */ /* 0x000fe200078e0004 */
[----:B------:R-:W-:-:S03]  /*1290*/  LOP3.LUT R40, R5, 0x7ff00000, RZ, 0xc0, !PT ;  /* 0x7ff0000005287812 */ /* 0x000fc600078ec0ff */
[----:B------:R-:W-:Y:S01]  /*12a0*/  @!P2 LOP3.LUT R30, R5, 0x7ff00000, RZ, 0xc0, !PT ;  /* 0x7ff00000051ea812 */ /* 0x000fe200078ec0ff */
[----:B------:R-:W-:Y:S01]  /*12b0*/  @!P2 IMAD.MOV.U32 R34, RZ, RZ, RZ ;  /* 0x000000ffff22a224 */ /* 0x000fe200078e00ff */
[----:B------:R-:W-:Y:S01]  /*12c0*/  @!P0 DMUL R26, R4, 8.98846567431157953865e+307 ;  /* 0x7fe00000041a8828 */ /* 0x000fe20000000000 */
[C---:B------:R-:W-:Y:S02]  /*12d0*/  ISETP.GE.U32.AND P1, PT, R11.reuse, R40, PT ;  /* 0x000000280b00720c */ /* 0x040fe40003f26070 */
[----:B------:R-:W-:Y:S02]  /*12e0*/  @!P2 ISETP.GE.U32.AND P3, PT, R11, R30, PT ;  /* 0x0000001e0b00a20c */ /* 0x000fe40003f66070 */
[C---:B------:R-:W-:Y:S01]  /*12f0*/  SEL R31, R39.reuse, 0x63400000, !P1 ;  /* 0x63400000271f7807 */ /* 0x040fe20004800000 */
[----:B------:R-:W0:Y:S01]  /*1300*/  MUFU.RCP64H R33, R27 ;  /* 0x0000001b00217308 */ /* 0x000e220000001800 */
[----:B------:R-:W-:Y:S02]  /*1310*/  @!P2 SEL R35, R39, 0x63400000, !P3 ;  /* 0x634000002723a807 */ /* 0x000fe40005800000 */
[----:B------:R-:W-:-:S02]  /*1320*/  LOP3.LUT R31, R31, 0x800fffff, R29, 0xf8, !PT ;  /* 0x800fffff1f1f7812 */ /* 0x000fc400078ef81d */
[----:B------:R-:W-:Y:S02]  /*1330*/  @!P2 LOP3.LUT R35, R35, 0x80000000, R29, 0xf8, !PT ;  /* 0x800000002323a812 */ /* 0x000fe400078ef81d */
[----:B------:R-:W-:Y:S02]  /*1340*/  MOV R30, R28 ;  /* 0x0000001c001e7202 */ /* 0x000fe40000000f00 */
[----:B------:R-:W-:Y:S02]  /*1350*/  @!P2 LOP3.LUT R35, R35, 0x100000, RZ, 0xfc, !PT ;  /* 0x001000002323a812 */ /* 0x000fe400078efcff */
[----:B------:R-:W-:-:S04]  /*1360*/  @!P0 LOP3.LUT R40, R27, 0x7ff00000, RZ, 0xc0, !PT ;  /* 0x7ff000001b288812 */ /* 0x000fc800078ec0ff */
[----:B------:R-:W-:Y:S02]  /*1370*/  @!P2 DFMA R30, R30, 2, -R34 ;  /* 0x400000001e1ea82b */ /* 0x000fe40000000822 */
[----:B0-----:R-:W-:-:S08]  /*1380*/  DFMA R34, R32, -R26, 1 ;  /* 0x3ff000002022742b */ /* 0x001fd0000000081a */
[----:B------:R-:W-:-:S08]  /*1390*/  DFMA R34, R34, R34, R34 ;  /* 0x000000222222722b */ /* 0x000fd00000000022 */
[----:B------:R-:W-:-:S08]  /*13a0*/  DFMA R32, R32, R34, R32 ;  /* 0x000000222020722b */ /* 0x000fd00000000020 */
[----:B------:R-:W-:-:S08]  /*13b0*/  DFMA R34, R32, -R26, 1 ;  /* 0x3ff000002022742b */ /* 0x000fd0000000081a */
[----:B------:R-:W-:-:S08]  /*13c0*/  DFMA R32, R32, R34, R32 ;  /* 0x000000222020722b */ /* 0x000fd00000000020 */
[----:B------:R-:W-:-:S08]  /*13d0*/  DMUL R34, R32, R30 ;  /* 0x0000001e20227228 */ /* 0x000fd00000000000 */
[----:B------:R-:W-:-:S08]  /*13e0*/  DFMA R36, R34, -R26, R30 ;  /* 0x8000001a2224722b */ /* 0x000fd0000000001e */
[----:B------:R-:W-:Y:S01]  /*13f0*/  DFMA R36, R32, R36, R34 ;  /* 0x000000242024722b */ /* 0x000fe20000000022 */
[----:B------:R-:W-:Y:S02]  /*1400*/  MOV R35, R11 ;  /* 0x0000000b00237202 */ /* 0x000fe40000000f00 */
[----:B------:R-:W-:-:S05]  /*1410*/  @!P2 LOP3.LUT R35, R31, 0x7ff00000, RZ, 0xc0, !PT ;  /* 0x7ff000001f23a812 */ /* 0x000fca00078ec0ff */
[----:B------:R-:W-:-:S05]  /*1420*/  VIADD R32, R35, 0xffffffff ;  /* 0xffffffff23207836 */ /* 0x000fca0000000000 */
[----:B------:R-:W-:Y:S01]  /*1430*/  ISETP.GT.U32.AND P0, PT, R32, 0x7feffffe, PT ;  /* 0x7feffffe2000780c */ /* 0x000fe20003f04070 */
[----:B------:R-:W-:-:S05]  /*1440*/  VIADD R32, R40, 0xffffffff ;  /* 0xffffffff28207836 */ /* 0x000fca0000000000 */
[----:B------:R-:W-:-:S13]  /*1450*/  ISETP.GT.U32.OR P0, PT, R32, 0x7feffffe, P0 ;  /* 0x7feffffe2000780c */ /* 0x000fda0000704470 */
[----:B------:R-:W-:Y:S05]  /*1460*/  @P0 BRA `(.L_x_13) ;  /* 0x00000000006c0947 */ /* 0x000fea0003800000 */
[----:B------:R-:W-:-:S04]  /*1470*/  LOP3.LUT R28, R5, 0x7ff00000, RZ, 0xc0, !PT ;  /* 0x7ff00000051c7812 */ /* 0x000fc800078ec0ff */
[CC--:B------:R-:W-:Y:S02]  /*1480*/  ISETP.GE.U32.AND P0, PT, R11.reuse, R28.reuse, PT ;  /* 0x0000001c0b00720c */ /* 0x0c0fe40003f06070 */
[----:B------:R-:W-:Y:S02]  /*1490*/  VIADDMNMX R11, R11, -R28, 0xb9600000, !PT ;  /* 0xb96000000b0b7446 */ /* 0x000fe4000780091c */
[----:B------:R-:W-:Y:S02]  /*14a0*/  SEL R28, R39, 0x63400000, !P0 ;  /* 0x63400000271c7807 */ /* 0x000fe40004000000 */
[----:B------:R-:W-:-:S04]  /*14b0*/  VIMNMX R11, PT, PT, R11, 0x46a00000, PT ;  /* 0x46a000000b0b7848 */ /* 0x000fc80003fe0100 */
[----:B------:R-:W-:Y:S01]  /*14c0*/  IADD3 R11, PT, PT, -R28, R11, RZ ;  /* 0x0000000b1c0b7210 */ /* 0x000fe20007ffe1ff */
[----:B------:R-:W-:-:S04]  /*14d0*/  IMAD.MOV.U32 R28, RZ, RZ, RZ ;  /* 0x000000ffff1c7224 */ /* 0x000fc800078e00ff */
[----:B------:R-:W-:-:S06]  /*14e0*/  VIADD R29, R11, 0x7fe00000 ;  /* 0x7fe000000b1d7836 */ /* 0x000fcc0000000000 */
[----:B------:R-:W-:-:S10]  /*14f0*/  DMUL R32, R36, R28 ;  /* 0x0000001c24207228 */ /* 0x000fd40000000000 */
[----:B------:R-:W-:-:S13]  /*1500*/  FSETP.GTU.AND P0, PT, |R33|, 1.469367938527859385e-39, PT ;  /* 0x001000002100780b */ /* 0x000fda0003f0c200 */
[----:B------:R-:W-:Y:S05]  /*1510*/  @P0 BRA `(.L_x_14) ;  /* 0x0000000000940947 */ /* 0x000fea0003800000 */
[----:B------:R-:W-:Y:S01]  /*1520*/  DFMA R26, R36, -R26, R30 ;  /* 0x8000001a241a722b */ /* 0x000fe2000000001e */
[----:B------:R-:W-:-:S09]  /*1530*/  MOV R28, RZ ;  /* 0x000000ff001c7202 */ /* 0x000fd20000000f00 */
[C---:B------:R-:W-:Y:S02]  /*1540*/  FSETP.NEU.AND P0, PT, R27.reuse, RZ, PT ;  /* 0x000000ff1b00720b */ /* 0x040fe40003f0d000 */
[----:B------:R-:W-:-:S04]  /*1550*/  LOP3.LUT R31, R27, 0x80000000, R5, 0x48, !PT ;  /* 0x800000001b1f7812 */ /* 0x000fc800078e4805 */
[----:B------:R-:W-:-:S07]  /*1560*/  LOP3.LUT R29, R31, R29, RZ, 0xfc, !PT ;  /* 0x0000001d1f1d7212 */ /* 0x000fce00078efcff */
[----:B------:R-:W-:Y:S05]  /*1570*/  @!P0 BRA `(.L_x_14) ;  /* 0x00000000007c8947 */ /* 0x000fea0003800000 */
[----:B------:R-:W-:Y:S01]  /*1580*/  IMAD.MOV R5, RZ, RZ, -R11 ;  /* 0x000000ffff057224 */ /* 0x000fe200078e0a0b */
[----:B------:R-:W-:Y:S01]  /*1590*/  DMUL.RP R28, R36, R28 ;  /* 0x0000001c241c7228 */ /* 0x000fe20000008000 */
[----:B------:R-:W-:Y:S01]  /*15a0*/  IMAD.MOV.U32 R4, RZ, RZ, RZ ;  /* 0x000000ffff047224 */ /* 0x000fe200078e00ff */
[----:B------:R-:W-:-:S05]  /*15b0*/  IADD3 R11, PT, PT, -R11, -0x43300000, RZ ;  /* 0xbcd000000b0b7810 */ /* 0x000fca0007ffe1ff */
[----:B------:R-:W-:-:S03]  /*15c0*/  DFMA R4, R32, -R4, R36 ;  /* 0x800000042004722b */ /* 0x000fc60000000024 */
[----:B------:R-:W-:-:S07]  /*15d0*/  LOP3.LUT R31, R29, R31, RZ, 0x3c, !PT ;  /* 0x0000001f1d1f7212 */ /* 0x000fce00078e3cff */
[----:B------:R-:W-:-:S04]  /*15e0*/  FSETP.NEU.AND P0, PT, |R5|, R11, PT ;  /* 0x0000000b0500720b */ /* 0x000fc80003f0d200 */
[----:B------:R-:W-:Y:S02]  /*15f0*/  FSEL R32, R28, R32, !P0 ;  /* 0x000000201c207208 */ /* 0x000fe40004000000 */
[----:B------:R-:W-:Y:S01]  /*1600*/  FSEL R33, R31, R33, !P0 ;  /* 0x000000211f217208 */ /* 0x000fe20004000000 */
[----:B------:R-:W-:Y:S06]  /*1610*/  BRA `(.L_x_14) ;  /* 0x0000000000547947 */ /* 0x000fec0003800000 */
.L_x_13:
[----:B------:R-:W-:-:S14]  /*1620*/  DSETP.NAN.AND P0, PT, R28, R28, PT ;  /* 0x0000001c1c00722a */ /* 0x000fdc0003f08000 */
[----:B------:R-:W-:Y:S05]  /*1630*/  @P0 BRA `(.L_x_15) ;  /* 0x0000000000440947 */ /* 0x000fea0003800000 */
[----:B------:R-:W-:-:S14]  /*1640*/  DSETP.NAN.AND P0, PT, R4, R4, PT ;  /* 0x000000040400722a */ /* 0x000fdc0003f08000 */
[----:B------:R-:W-:Y:S05]  /*1650*/  @P0 BRA `(.L_x_16) ;  /* 0x0000000000300947 */ /* 0x000fea0003800000 */
[----:B------:R-:W-:Y:S01]  /*1660*/  ISETP.NE.AND P0, PT, R35, R40, PT ;  /* 0x000000282300720c */ /* 0x000fe20003f05270 */
[----:B------:R-:W-:Y:S01]  /*1670*/  IMAD.MOV.U32 R33, RZ, RZ, -0x80000 ;  /* 0xfff80000ff217424 */ /* 0x000fe200078e00ff */
[----:B------:R-:W-:-:S11]  /*1680*/  MOV R32, 0x0 ;  /* 0x0000000000207802 */ /* 0x000fd60000000f00 */
[----:B------:R-:W-:Y:S05]  /*1690*/  @!P0 BRA `(.L_x_14) ;  /* 0x0000000000348947 */ /* 0x000fea0003800000 */
[----:B------:R-:W-:Y:S02]  /*16a0*/  ISETP.NE.AND P0, PT, R35, 0x7ff00000, PT ;  /* 0x7ff000002300780c */ /* 0x000fe40003f05270 */
[----:B------:R-:W-:Y:S02]  /*16b0*/  LOP3.LUT R33, R29, 0x80000000, R5, 0x48, !PT ;  /* 0x800000001d217812 */ /* 0x000fe400078e4805 */
[----:B------:R-:W-:-:S13]  /*16c0*/  ISETP.EQ.OR P0, PT, R40, RZ, !P0 ;  /* 0x000000ff2800720c */ /* 0x000fda0004702670 */
[----:B------:R-:W-:Y:S01]  /*16d0*/  @P0 LOP3.LUT R4, R33, 0x7ff00000, RZ, 0xfc, !PT ;  /* 0x7ff0000021040812 */ /* 0x000fe200078efcff */
[----:B------:R-:W-:Y:S01]  /*16e0*/  @!P0 IMAD.MOV.U32 R32, RZ, RZ, RZ ;  /* 0x000000ffff208224 */ /* 0x000fe200078e00ff */
[----:B------:R-:W-:-:S03]  /*16f0*/  @P0 MOV R32, RZ ;  /* 0x000000ff00200202 */ /* 0x000fc60000000f00 */
[----:B------:R-:W-:Y:S01]  /*1700*/  @P0 IMAD.MOV.U32 R33, RZ, RZ, R4 ;  /* 0x000000ffff210224 */ /* 0x000fe200078e0004 */
[----:B------:R-:W-:Y:S06]  /*1710*/  BRA `(.L_x_14) ;  /* 0x0000000000147947 */ /* 0x000fec0003800000 */
.L_x_16:
[----:B------:R-:W-:Y:S01]  /*1720*/  LOP3.LUT R33, R5, 0x80000, RZ, 0xfc, !PT ;  /* 0x0008000005217812 */ /* 0x000fe200078efcff */
[----:B------:R-:W-:Y:S01]  /*1730*/  IMAD.MOV.U32 R32, RZ, RZ, R4 ;  /* 0x000000ffff207224 */ /* 0x000fe200078e0004 */
[----:B------:R-:W-:Y:S06]  /*1740*/  BRA `(.L_x_14) ;  /* 0x0000000000087947 */ /* 0x000fec0003800000 */
.L_x_15:
[----:B------:R-:W-:Y:S02]  /*1750*/  LOP3.LUT R33, R29, 0x80000, RZ, 0xfc, !PT ;  /* 0x000800001d217812 */ /* 0x000fe400078efcff */
[----:B------:R-:W-:-:S07]  /*1760*/  MOV R32, R28 ;  /* 0x0000001c00207202 */ /* 0x000fce0000000f00 */
.L_x_14:
[----:B------:R-:W-:Y:S05]  /*1770*/  BSYNC.RECONVERGENT B1 ;  /* 0x0000000000017941 */ /* 0x000fea0003800200 */
.L_x_12:
[----:B------:R-:W-:Y:S02]  /*1780*/  HFMA2 R39, -RZ, RZ, 0, 0 ;  /* 0x00000000ff277431 */ /* 0x000fe400000001ff */
[----:B------:R-:W-:Y:S02]  /*1790*/  IMAD.MOV.U32 R4, RZ, RZ, R32 ;  /* 0x000000ffff047224 */ /* 0x000fe400078e0020 */
[----:B------:R-:W-:Y:S01]  /*17a0*/  IMAD.MOV.U32 R5, RZ, RZ, R33 ;  /* 0x000000ffff057224 */ /* 0x000fe200078e0021 */
[----:B------:R-:W-:Y:S06]  /*17b0*/  RET.REL.NODEC R38 `(_Z16llg_cart_apply_NILi1ELi1EEviPPdS1_S1_S1_S1_S1_S1_S1_S1_S1_S1_S1_S1_S1_S1_S1_S1_S0_S1_S0_S1_S0_i) ;  /* 0xffffffe826107950 */ /* 0x000fec0003c3ffff */
        .weak           $__internal_2_$__cuda_sm20_dsqrt_rn_f64_mediumpath_v1
        .type           $__internal_2_$__cuda_sm20_dsqrt_rn_f64_mediumpath_v1,@function
        .size           $__internal_2_$__cuda_sm20_dsqrt_rn_f64_mediumpath_v1,(.L_x_72 - $__internal_2_$__cuda_sm20_dsqrt_rn_f64_mediumpath_v1)
$__internal_2_$__cuda_sm20_dsqrt_rn_f64_mediumpath_v1:
[----:B------:R-:W-:Y:S01]  /*17c0*/  ISETP.GE.U32.AND P0, PT, R14, -0x3400000, PT ;  /* 0xfcc000000e00780c */ /* 0x000fe20003f06070 */
[----:B------:R-:W-:Y:S01]  /*17d0*/  BSSY.RECONVERGENT B1, `(.L_x_17) ;  /* 0x0000028000017945 */ /* 0x000fe20003800200 */
[----:B------:R-:W-:Y:S01]  /*17e0*/  IMAD.MOV.U32 R18, RZ, RZ, R22 ;  /* 0x000000ffff127224 */ /* 0x000fe200078e0016 */
[----:B------:R-:W-:Y:S01]  /*17f0*/  MOV R17, R21 ;  /* 0x0000001500117202 */ /* 0x000fe20000000f00 */
[----:B------:R-:W-:Y:S02]  /*1800*/  IMAD.MOV.U32 R16, RZ, RZ, R20 ;  /* 0x000000ffff107224 */ /* 0x000fe400078e0014 */
[----:B------:R-:W-:Y:S02]  /*1810*/  IMAD.MOV.U32 R14, RZ, RZ, R28 ;  /* 0x000000ffff0e7224 */ /* 0x000fe400078e001c */
[----:B------:R-:W-:-:S05]  /*1820*/  IMAD.MOV.U32 R15, RZ, RZ, R29 ;  /* 0x000000ffff0f7224 */ /* 0x000fca00078e001d */
[----:B------:R-:W-:Y:S05]  /*1830*/  @!P0 BRA `(.L_x_18) ;  /* 0x0000000000208947 */ /* 0x000fea0003800000 */
[----:B------:R-:W-:-:S10]  /*1840*/  DFMA.RM R14, R14, R18, R26 ;  /* 0x000000120e0e722b */ /* 0x000fd4000000401a */
[----:B------:R-:W-:-:S04]  /*1850*/  IADD3 R18, P0, PT, R14, 0x1, RZ ;  /* 0x000000010e127810 */ /* 0x000fc80007f1e0ff */
[----:B------:R-:W-:-:S06]  /*1860*/  IADD3.X R19, PT, PT, RZ, R15, RZ, P0, !PT ;  /* 0x0000000fff137210 */ /* 0x000fcc00007fe4ff */
[----:B------:R-:W-:-:S08]  /*1870*/  DFMA.RP R16, -R14, R18, R16 ;  /* 0x000000120e10722b */ /* 0x000fd00000008110 */
[----:B------:R-:W-:-:S06]  /*1880*/  DSETP.GT.AND P0, PT, R16, RZ, PT ;  /* 0x000000ff1000722a */ /* 0x000fcc0003f04000 */
[----:B------:R-:W-:Y:S02]  /*1890*/  FSEL R14, R18, R14, P0 ;  /* 0x0000000e120e7208 */ /* 0x000fe40000000000 */
[----:B------:R-:W-:Y:S01]  /*18a0*/  FSEL R15, R19, R15, P0 ;  /* 0x0000000f130f7208 */ /* 0x000fe20000000000 */
[----:B------:R-:W-:Y:S06]  /*18b0*/  BRA `(.L_x_19) ;  /* 0x0000000000647947 */ /* 0x000fec0003800000 */
.L_x_18:
[----:B------:R-:W-:-:S14]  /*18c0*/  DSETP.NE.AND P0, PT, R16, RZ, PT ;  /* 0x000000ff1000722a */ /* 0x000fdc0003f05000 */
[----:B------:R-:W-:Y:S05]  /*18d0*/  @!P0 BRA `(.L_x_20) ;  /* 0x0000000000588947 */ /* 0x000fea0003800000 */
[----:B------:R-:W-:-:S13]  /*18e0*/  ISETP.GE.AND P0, PT, R17, RZ, PT ;  /* 0x000000ff1100720c */ /* 0x000fda0003f06270 */
[----:B------:R-:W-:Y:S02]  /*18f0*/  @!P0 IMAD.MOV.U32 R14, RZ, RZ, 0x0 ;  /* 0x00000000ff0e8424 */ /* 0x000fe400078e00ff */
[----:B------:R-:W-:Y:S01]  /*1900*/  @!P0 IMAD.MOV.U32 R15, RZ, RZ, -0x80000 ;  /* 0xfff80000ff0f8424 */ /* 0x000fe200078e00ff */
[----:B------:R-:W-:Y:S06]  /*1910*/  @!P0 BRA `(.L_x_19) ;  /* 0x00000000004c8947 */ /* 0x000fec0003800000 */
[----:B------:R-:W-:-:S13]  /*1920*/  ISETP.GT.AND P0, PT, R17, 0x7fefffff, PT ;  /* 0x7fefffff1100780c */ /* 0x000fda0003f04270 */
[----:B------:R-:W-:Y:S05]  /*1930*/  @P0 BRA `(.L_x_20) ;  /* 0x0000000000400947 */ /* 0x000fea0003800000 */
[----:B------:R-:W-:Y:S01]  /*1940*/  DMUL R14, R16, 8.11296384146066816958e+31 ;  /* 0x46900000100e7828 */ /* 0x000fe20000000000 */
[----:B------:R-:W-:Y:S01]  /*1950*/  IMAD.MOV.U32 R20, RZ, RZ, 0x0 ;  /* 0x00000000ff147424 */ /* 0x000fe200078e00ff */
[----:B------:R-:W-:Y:S01]  /*1960*/  MOV R16, RZ ;  /* 0x000000ff00107202 */ /* 0x000fe20000000f00 */
[----:B------:R-:W-:-:S03]  /*1970*/  IMAD.MOV.U32 R21, RZ, RZ, 0x3fd80000 ;  /* 0x3fd80000ff157424 */ /* 0x000fc600078e00ff */
[----:B------:R-:W0:Y:S02]  /*1980*/  MUFU.RSQ64H R17, R15 ;  /* 0x0000000f00117308 */ /* 0x000e240000001c00 */
[----:B0-----:R-:W-:-:S08]  /*1990*/  DMUL R18, R16, R16 ;  /* 0x0000001010127228 */ /* 0x001fd00000000000 */
[----:B------:R-:W-:-:S08]  /*19a0*/  DFMA R18, R14, -R18, 1 ;  /* 0x3ff000000e12742b */ /* 0x000fd00000000812 */
[----:B------:R-:W-:Y:S02]  /*19b0*/  DFMA R20, R18, R20, 0.5 ;  /* 0x3fe000001214742b */ /* 0x000fe40000000014 */
[----:B------:R-:W-:-:S08]  /*19c0*/  DMUL R18, R16, R18 ;  /* 0x0000001210127228 */ /* 0x000fd00000000000 */
[----:B------:R-:W-:-:S08]  /*19d0*/  DFMA R18, R20, R18, R16 ;  /* 0x000000121412722b */ /* 0x000fd00000000010 */
[----:B------:R-:W-:Y:S02]  /*19e0*/  DMUL R16, R14, R18 ;  /* 0x000000120e107228 */ /* 0x000fe40000000000 */
[----:B------:R-:W-:-:S06]  /*19f0*/  IADD3 R19, PT, PT, R19, -0x100000, RZ ;  /* 0xfff0000013137810 */ /* 0x000fcc0007ffe0ff */
[----:B------:R-:W-:-:S08]  /*1a00*/  DFMA R20, R16, -R16, R14 ;  /* 0x800000101014722b */ /* 0x000fd0000000000e */
[----:B------:R-:W-:-:S10]  /*1a10*/  DFMA R14, R18, R20, R16 ;  /* 0x00000014120e722b */ /* 0x000fd40000000010 */
[----:B------:R-:W-:Y:S01]  /*1a20*/  VIADD R15, R15, 0xfcb00000 ;  /* 0xfcb000000f0f7836 */ /* 0x000fe20000000000 */
[----:B------:R-:W-:Y:S06]  /*1a30*/  BRA `(.L_x_19) ;  /* 0x0000000000047947 */ /* 0x000fec0003800000 */
.L_x_20:
[----:B------:R-:W-:-:S11]  /*1a40*/  DADD R14, R16, R16 ;  /* 0x00000000100e7229 */ /* 0x000fd60000000010 */
.L_x_19:
[----:B------:R-:W-:Y:S05]  /*1a50*/  BSYNC.RECONVERGENT B1 ;  /* 0x0000000000017941 */ /* 0x000fea0003800200 */
.L_x_17:
[----:B------:R-:W-:Y:S01]  /*1a60*/  IMAD.MOV.U32 R13, RZ, RZ, 0x0 ;  /* 0x00000000ff0d7424 */ /* 0x000fe200078e00ff */
[----:B------:R-:W-:Y:S01]  /*1a70*/  MOV R17, R15 ;  /* 0x0000000f00117202 */ /* 0x000fe20000000f00 */
[----:B------:R-:W-:Y:S02]  /*1a80*/  IMAD.MOV.U32 R16, RZ, RZ, R14 ;  /* 0x000000ffff107224 */ /* 0x000fe400078e000e */
[----:B------:R-:W-:Y:S05]  /*1a90*/  RET.REL.NODEC R12 `(_Z16llg_cart_apply_NILi1ELi1EEviPPdS1_S1_S1_S1_S1_S1_S1_S1_S1_S1_S1_S1_S1_S1_S1_S1_S0_S1_S0_S1_S0_i) ;  /* 0xffffffe40c587950 */ /* 0x000fea0003c3ffff */
.L_x_21:
[----:B------:R-:W-:-:S00]  /*1aa0*/  BRA `(.L_x_21) ;  /* 0xfffffffc00fc7947 */ /* 0x000fc0000383ffff */
[----:B------:R-:W-:-:S00]  /*1ab0*/  NOP ;  /* 0x0000000000007918 */ /* 0x000fc00000000000 */
        /* <DEDUP_REMOVED lines=12> */
.L_x_72:


//--------------------- .text._Z16llg_cart_apply_NILi0ELi1EEviPPdS1_S1_S1_S1_S1_S1_S1_S1_S1_S1_S1_S1_S1_S1_S1_S1_S0_S1_S0_S1_S0_i --------------------------
	.section	.text._Z16llg_cart_apply_NILi0ELi1EEviPPdS1_S1_S1_S1_S1_S1_S1_S1_S1_S1_S1_S1_S1_S1_S1_S1_S0_S1_S0_S1_S0_i,"ax",@progbits
	.align	128
        .global         _Z16llg_cart_apply_NILi0ELi1EEviPPdS1_S1_S1_S1_S1_S1_S1_S1_S1_S1_S1_S1_S1_S1_S1_S1_S0_S1_S0_S1_S0_i
        .type           _Z16llg_cart_apply_NILi0ELi1EEviPPdS1_S1_S1_S1_S1_S1_S1_S1_S1_S1_S1_S1_S1_S1_S1_S1_S0_S1_S0_S1_S0_i,@function
        .size           _Z16llg_cart_apply_NILi0ELi1EEviPPdS1_S1_S1_S1_S1_S1_S1_S1_S1_S1_S1_S1_S1_S1_S1_S1_S0_S1_S0_S1_S0_i,(.L_x_73 - _Z16llg_cart_apply_NILi0ELi1EEviPPdS1_S1_S1_S1_S1_S1_S1_S1_S1_S1_S1_S1_S1_S1_S1_S1_S0_S1_S0_S1_S0_i)
        .other          _Z16llg_cart_apply_NILi0ELi1EEviPPdS1_S1_S1_S1_S1_S1_S1_S1_S1_S1_S1_S1_S1_S1_S1_S1_S0_S1_S0_S1_S0_i,@"STO_CUDA_ENTRY STV_DEFAULT"
_Z16llg_cart_apply_NILi0ELi1EEviPPdS1_S1_S1_S1_S1_S1_S1_S1_S1_S1_S1_S1_S1_S1_S1_S1_S0_S1_S0_S1_S0_i:
.text._Z16llg_cart_apply_NILi0ELi1EEviPPdS1_S1_S1_S1_S1_S1_S1_S1_S1_S1_S1_S1_S1_S1_S1_S1_S0_S1_S0_S1_S0_i:
        /* <DEDUP_REMOVED lines=45> */
[----:B0-----:R-:W-:Y:S01]  /*02d0*/  IMAD.WIDE.U32 R14, R0, 0x8, R14 ;  /* 0x00000008000e7825 */ /* 0x001fe200078e000e */
[----:B---3--:R-:W-:-:S04]  /*02e0*/  ISETP.NE.U32.AND P0, PT, R2, RZ, PT ;  /* 0x000000ff0200720c */ /* 0x008fc80003f05070 */
[----:B------:R-:W-:Y:S02]  /*02f0*/  ISETP.NE.AND.EX P0, PT, R3, RZ, PT, P0 ;  /* 0x000000ff0300720c */ /* 0x000fe40003f05300 */
[----:B----4-:R-:W-:-:S04]  /*0300*/  ISETP.NE.U32.AND P1, PT, R8, RZ, PT ;  /* 0x000000ff0800720c */ /* 0x010fc80003f25070 */
[----:B------:R-:W-:Y:S01]  /*0310*/  ISETP.NE.AND.EX P1, PT, R9, RZ, PT, P1 ;  /* 0x000000ff0900720c */ /* 0x000fe20003f25310 */
[----:B--2---:R-:W-:-:S06]  /*0320*/  IMAD.WIDE R16, R4, 0x8, R16 ;  /* 0x0000000804107825 */ /* 0x004fcc00078e0210 */
[----:B------:R-:W0:Y:S01]  /*0330*/  @!P0 LDC.64 R20, c[0x0][0x420] ;  /* 0x00010800ff148b82 */ /* 0x000e220000000a00 */
[C---:B------:R-:W-:Y:S02]  /*0340*/  @P0 IMAD.WIDE R18, R4.reuse, 0x8, R2 ;  /* 0x0000000804120825 */ /* 0x040fe400078e0202 */
[----:B------:R-:W2:Y:S03]  /*0350*/  LDG.E.64 R2, desc[UR4][R14.64] ;  /* 0x000000040e027981 */ /* 0x000ea6000c1e1b00 */
[----:B------:R-:W-:Y:S01]  /*0360*/  @P1 IMAD.WIDE R22, R4, 0x8, R8 ;  /* 0x0000000804161825 */ /* 0x000fe200078e0208 */
[----:B------:R3:W5:Y:S01]  /*0370*/  @P0 LDG.E.64 R38, desc[UR4][R18.64] ;  /* 0x0000000412260981 */ /* 0x000762000c1e1b00 */
[----:B------:R-:W4:Y:S03]  /*0380*/  @!P1 LDC.64 R24, c[0x0][0x430] ;  /* 0x00010c00ff189b82 */ /* 0x000f260000000a00 */
[----:B------:R0:W5:Y:S04]  /*0390*/  @P1 LDG.E.64 R8, desc[UR4][R22.64] ;  /* 0x0000000416081981 */ /* 0x000168000c1e1b00 */
[----:B------:R-:W3:Y:S01]  /*03a0*/  LDG.E.64 R16, desc[UR4][R16.64] ;  /* 0x0000000410107981 */ /* 0x000ee2000c1e1b00 */
[----:B-1----:R-:W-:-:S04]  /*03b0*/  IMAD.WIDE.U32 R28, R0, 0x8, R28 ;  /* 0x00000008001c7825 */ /* 0x002fc800078e001c */
[----:B0-----:R-:W-:-:S04]  /*03c0*/  @!P0 IMAD.WIDE.U32 R20, R0, 0x8, R20 ;  /* 0x0000000800148825 */ /* 0x001fc800078e0014 */
[----:B----4-:R-:W-:-:S04]  /*03d0*/  @!P1 IMAD.WIDE.U32 R24, R0, 0x8, R24 ;  /* 0x0000000800189825 */ /* 0x010fc800078e0018 */
[C---:B--2---:R-:W-:Y:S02]  /*03e0*/  IMAD.WIDE R30, R4.reuse, 0x8, R2 ;  /* 0x00000008041e7825 */ /* 0x044fe400078e0202 */
[----:B------:R0:W5:Y:S04]  /*03f0*/  LDG.E.64 R2, desc[UR4][R28.64] ;  /* 0x000000041c027981 */ /* 0x000168000c1e1b00 */
[----:B------:R0:W5:Y:S04]  /*0400*/  @!P0 LDG.E.64 R38, desc[UR4][R20.64] ;  /* 0x0000000414268981 */ /* 0x000168000c1e1b00 */
[----:B------:R0:W5:Y:S04]  /*0410*/  @!P1 LDG.E.64 R8, desc[UR4][R24.64] ;  /* 0x0000000418089981 */ /* 0x000168000c1e1b00 */
[----:B---3--:R0:W-:Y:S04]  /*0420*/  STG.E.64 desc[UR4][R30.64], R16 ;  /* 0x000000101e007986 */ /* 0x0081e8000c101b04 */
[----:B------:R-:W2:Y:S02]  /*0430*/  LDG.E.64 R14, desc[UR4][R14.64] ;  /* 0x000000040e0e7981 */ /* 0x000ea4000c1e1b00 */
[----:B--2---:R-:W-:-:S06]  /*0440*/  IMAD.WIDE R18, R4, 0x8, R14 ;  /* 0x0000000804127825 */ /* 0x004fcc00078e020e */
[----:B------:R-:W2:Y:S02]  /*0450*/  LDG.E.64 R18, desc[UR4][R18.64] ;  /* 0x0000000412127981 */ /* 0x000ea4000c1e1b00 */
[----:B--2---:R-:W-:-:S14]  /*0460*/  DSETP.GT.AND P0, PT, R18, RZ, PT ;  /* 0x000000ff1200722a */ /* 0x004fdc0003f04000 */
[----:B0-----:R-:W-:Y:S05]  /*0470*/  @!P0 EXIT ;  /* 0x000000000000894d */ /* 0x001fea0003800000 */
        /* <DEDUP_REMOVED lines=12> */
[----:B--2---:R-:W-:-:S04]  /*0540*/  IMAD.WIDE R20, R4, 0x8, R12 ;  /* 0x0000000804147825 */ /* 0x004fc800078e020c */
[C---:B---3--:R-:W-:Y:S02]  /*0550*/  IMAD.WIDE R22, R4.reuse, 0x8, R22 ;  /* 0x0000000804167825 */ /* 0x048fe400078e0216 */
[----:B------:R-:W2:Y:S02]  /*0560*/  LDG.E.64 R20, desc[UR4][R20.64] ;  /* 0x0000000414147981 */ /* 0x000ea4000c1e1b00 */
[C---:B----4-:R-:W-:Y:S02]  /*0570*/  IMAD.WIDE R24, R4.reuse, 0x8, R6 ;  /* 0x0000000804187825 */ /* 0x050fe400078e0206 */
[----:B------:R-:W3:Y:S04]  /*0580*/  LDG.E.64 R22, desc[UR4][R22.64] ;  /* 0x0000000416167981 */ /* 0x000ee8000c1e1b00 */
[----:B------:R-:W4:Y:S01]  /*0590*/  LDG.E.64 R24, desc[UR4][R24.64] ;  /* 0x0000000418187981 */ /* 0x000f22000c1e1b00 */
[----:B------:R-:W-:-:S06]  /*05a0*/  IMAD.WIDE R18, R4, 0x8, R16 ;  /* 0x0000000804127825 */ /* 0x000fcc00078e0210 */
[----:B------:R-:W4:Y:S01]  /*05b0*/  LDG.E.64 R18, desc[UR4][R18.64] ;  /* 0x0000000412127981 */ /* 0x000f22000c1e1b00 */
[----:B------:R-:W-:-:S05]  /*05c0*/  IMAD.WIDE R30, R4, 0x8, R14 ;  /* 0x00000008041e7825 */ /* 0x000fca00078e020e */
[----:B------:R-:W2:Y:S01]  /*05d0*/  LDG.E.64 R14, desc[UR4][R30.64] ;  /* 0x000000041e0e7981 */ /* 0x000ea2000c1e1b00 */
[----:B------:R-:W-:-:S05]  /*05e0*/  IMAD.WIDE R10, R4, 0x8, R28 ;  /* 0x00000008040a7825 */ /* 0x000fca00078e021c */
[----:B------:R0:W3:Y:S01]  /*05f0*/  LDG.E.64 R16, desc[UR4][R10.64] ;  /* 0x000000040a107981 */ /* 0x0000e2000c1e1b00 */
[----:B-----5:R-:W-:-:S06]  /*0600*/  DFMA R6, R38, R38, 1 ;  /* 0x3ff000002606742b */ /* 0x020fcc0000000026 */
[----:B------:R-:W1:Y:S01]  /*0610*/  MUFU.RCP64H R13, R7 ;  /* 0x00000007000d7308 */ /* 0x000e620000001800 */
[----:B------:R-:W-:-:S06]  /*0620*/  IMAD.MOV.U32 R12, RZ, RZ, 0x1 ;  /* 0x00000001ff0c7424 */ /* 0x000fcc00078e00ff */
[----:B-1----:R-:W-:-:S08]  /*0630*/  DFMA R28, -R6, R12, 1 ;  /* 0x3ff00000061c742b */ /* 0x002fd0000000010c */
[----:B------:R-:W-:-:S08]  /*0640*/  DFMA R28, R28, R28, R28 ;  /* 0x0000001c1c1c722b */ /* 0x000fd0000000001c */
[----:B------:R-:W-:-:S08]  /*0650*/  DFMA R28, R12, R28, R12 ;  /* 0x0000001c0c1c722b */ /* 0x000fd0000000000c */
[----:B------:R-:W-:Y:S02]  /*0660*/  DFMA R12, -R6, R28, 1 ;  /* 0x3ff00000060c742b */ /* 0x000fe4000000011c */
[----:B------:R-:W-:-:S06]  /*0670*/  DMUL R8, R2, R8 ;  /* 0x0000000802087228 */ /* 0x000fcc0000000000 */
[----:B------:R-:W-:-:S08]  /*0680*/  DFMA R12, R28, R12, R28 ;  /* 0x0000000c1c0c722b */ /* 0x000fd0000000001c */
[----:B------:R-:W-:-:S08]  /*0690*/  DMUL R2, R8, R12 ;  /* 0x0000000c08027228 */ /* 0x000fd00000000000 */
[----:B0-----:R-:W-:-:S08]  /*06a0*/  DFMA R10, -R6, R2, R8 ;  /* 0x00000002060a722b */ /* 0x001fd00000000108 */
[----:B------:R-:W-:Y:S01]  /*06b0*/  DFMA R2, R12, R10, R2 ;  /* 0x0000000a0c02722b */ /* 0x000fe20000000002 */
[----:B------:R-:W-:-:S09]  /*06c0*/  FSETP.GEU.AND P1, PT, |R9|, 6.5827683646048100446e-37, PT ;  /* 0x036000000900780b */ /* 0x000fd20003f2e200 */
[----:B------:R-:W-:-:S05]  /*06d0*/  FFMA R5, RZ, R7, R3 ;  /* 0x00000007ff057223 */ /* 0x000fca0000000003 */
[----:B------:R-:W-:Y:S01]  /*06e0*/  FSETP.GT.AND P0, PT, |R5|, 1.469367938527859385e-39, PT ;  /* 0x001000000500780b */ /* 0x000fe20003f04200 */
[----:B------:R-:W-:Y:S01]  /*06f0*/  BSSY.RECONVERGENT B0, `(.L_x_22) ;  /* 0x0000016000007945 */ /* 0x000fe20003800200 */
[----:B----4-:R-:W-:Y:S02]  /*0700*/  DMUL R28, R18, R24 ;  /* 0x00000018121c7228 */ /* 0x010fe40000000000 */
[----:B--2---:R-:W-:Y:S02]  /*0710*/  DMUL R12, R20, R14 ;  /* 0x0000000e140c7228 */ /* 0x004fe40000000000 */
[----:B---3--:R-:W-:-:S06]  /*0720*/  DMUL R10, R16, R22 ;  /* 0x00000016100a7228 */ /* 0x008fcc0000000000 */
        /* <DEDUP_REMOVED lines=11> */
[----:B------:R-:W-:Y:S01]  /*07e0*/  MOV R8, R6 ;  /* 0x0000000600087202 */ /* 0x000fe20000000f00 */
[----:B------:R-:W-:Y:S01]  /*07f0*/  IMAD.MOV.U32 R13, RZ, RZ, R9 ;  /* 0x000000ffff0d7224 */ /* 0x000fe200078e0009 */
[----:B------:R-:W-:Y:S01]  /*0800*/  MOV R6, 0x830 ;  /* 0x0000083000067802 */ /* 0x000fe20000000f00 */
[----:B------:R-:W-:-:S07]  /*0810*/  IMAD.MOV.U32 R9, RZ, RZ, R7 ;  /* 0x000000ffff097224 */ /* 0x000fce00078e0007 */
[----:B------:R-:W-:Y:S05]  /*0820*/  CALL.REL.NOINC `($__internal_3_$__cuda_sm20_div_rn_f64_full) ;  /* 0x0000000400047944 */ /* 0x000fea0003c00000 */
[----:B------:R-:W-:Y:S02]  /*0830*/  IMAD.MOV.U32 R2, RZ, RZ, R30 ;  /* 0x000000ffff027224 */ /* 0x000fe400078e001e */
[----:B------:R-:W-:-:S07]  /*0840*/  IMAD.MOV.U32 R3, RZ, RZ, R31 ;  /* 0x000000ffff037224 */ /* 0x000fce00078e001f */
.L_x_23:
[----:B------:R-:W-:Y:S05]  /*0850*/  BSYNC.RECONVERGENT B0 ;  /* 0x0000000000007941 */ /* 0x000fea0003800200 */
.L_x_22:
[----:B------:R-:W2:Y:S02]  /*0860*/  LDG.E.64 R26, desc[UR4][R26.64] ;  /* 0x000000041a1a7981 */ /* 0x000ea4000c1e1b00 */
[----:B--2---:R-:W-:-:S06]  /*0870*/  IMAD.WIDE R8, R4, 0x8, R26 ;  /* 0x0000000804087825 */ /* 0x004fcc00078e021a */
[----:B------:R-:W2:Y:S01]  /*0880*/  LDG.E.64 R8, desc[UR4][R8.64] ;  /* 0x0000000408087981 */ /* 0x000ea2000c1e1b00 */
[----:B------:R-:W-:Y:S01]  /*0890*/  MOV R6, 0x1 ;  /* 0x0000000100067802 */ /* 0x000fe20000000f00 */
[----:B------:R-:W-:Y:S01]  /*08a0*/  BSSY.RECONVERGENT B0, `(.L_x_24) ;  /* 0x0000014000007945 */ /* 0x000fe20003800200 */
[----:B------:R-:W-:Y:S01]  /*08b0*/  FSETP.GEU.AND P1, PT, |R39|, 6.5827683646048100446e-37, PT ;  /* 0x036000002700780b */ /* 0x000fe20003f2e200 */
        /* <DEDUP_REMOVED lines=13> */
[----:B------:R-:W-:Y:S01]  /*0990*/  MOV R6, 0x9c0 ;  /* 0x000009c000067802 */ /* 0x000fe20000000f00 */
[----:B------:R-:W-:-:S07]  /*09a0*/  IMAD.MOV.U32 R13, RZ, RZ, R39 ;  /* 0x000000ffff0d7224 */ /* 0x000fce00078e0027 */
[----:B------:R-:W-:Y:S05]  /*09b0*/  CALL.REL.NOINC `($__internal_3_$__cuda_sm20_div_rn_f64_full) ;  /* 0x0000000000a07944 */ /* 0x000fea0003c00000 */
[----:B------:R-:W-:Y:S01]  /*09c0*/  IMAD.MOV.U32 R6, RZ, RZ, R30 ;  /* 0x000000ffff067224 */ /* 0x000fe200078e001e */
[----:B------:R-:W-:-:S07]  /*09d0*/  MOV R7, R31 ;  /* 0x0000001f00077202 */ /* 0x000fce0000000f00 */
.L_x_25:
[----:B------:R-:W-:Y:S05]  /*09e0*/  BSYNC.RECONVERGENT B0 ;  /* 0x0000000000007941 */ /* 0x000fea0003800200 */
.L_x_24:
[----:B------:R-:W0:Y:S08]  /*09f0*/  LDC.64 R8, c[0x0][0x3a8] ;  /* 0x0000ea00ff087b82 */ /* 0x000e300000000a00 */
[----:B------:R-:W1:Y:S08]  /*0a00*/  LDC.64 R26, c[0x0][0x3b0] ;  /* 0x0000ec00ff1a7b82 */ /* 0x000e700000000a00 */
[----:B------:R-:W2:Y:S01]  /*0a10*/  LDC.64 R28, c[0x0][0x3b8] ;  /* 0x0000ee00ff1c7b82 */ /* 0x000ea20000000a00 */
[----:B0-----:R-:W-:-:S07]  /*0a20*/  IMAD.WIDE.U32 R8, R0, 0x8, R8 ;  /* 0x0000000800087825 */ /* 0x001fce00078e0008 */
[----:B------:R-:W0:Y:S01]  /*0a30*/  LDC.64 R10, c[0x0][0x388] ;  /* 0x0000e200ff0a7b82 */ /* 0x000e220000000a00 */
[----:B------:R-:W3:Y:S01]  /*0a40*/  LDG.E.64 R8, desc[UR4][R8.64] ;  /* 0x0000000408087981 */ /* 0x000ee2000c1e1b00 */
[----:B-1----:R-:W-:-:S06]  /*0a50*/  IMAD.WIDE.U32 R26, R0, 0x8, R26 ;  /* 0x00000008001a7825 */ /* 0x002fcc00078e001a */
[----:B------:R-:W4:Y:S01]  /*0a60*/  LDG.E.64 R26, desc[UR4][R26.64] ;  /* 0x000000041a1a7981 */ /* 0x000f22000c1e1b00 */
[----:B--2---:R-:W-:-:S06]  /*0a70*/  IMAD.WIDE.U32 R28, R0, 0x8, R28 ;  /* 0x00000008001c7825 */ /* 0x004fcc00078e001c */
[----:B------:R-:W2:Y:S01]  /*0a80*/  LDG.E.64 R28, desc[UR4][R28.64] ;  /* 0x000000041c1c7981 */ /* 0x000ea2000c1e1b00 */
[----:B0-----:R-:W-:-:S06]  /*0a90*/  IMAD.WIDE.U32 R10, R0, 0x8, R10 ;  /* 0x00000008000a7825 */ /* 0x001fcc00078e000a */
[----:B------:R-:W5:Y:S01]  /*0aa0*/  LDG.E.64 R10, desc[UR4][R10.64] ;  /* 0x000000040a0a7981 */ /* 0x000f62000c1e1b00 */
[C---:B---3--:R-:W-:Y:S02]  /*0ab0*/  IMAD.WIDE R30, R4.reuse, 0x8, R8 ;  /* 0x00000008041e7825 */ /* 0x048fe400078e0208 */
[----:B------:R-:W0:Y:S03]  /*0ac0*/  LDC.64 R8, c[0x0][0x390] ;  /* 0x0000e400ff087b82 */ /* 0x000e260000000a00 */
[----:B------:R-:W3:Y:S01]  /*0ad0*/  LDG.E.64 R12, desc[UR4][R30.64] ;  /* 0x000000041e0c7981 */ /* 0x000ee2000c1e1b00 */
[----:B------:R-:W-:Y:S01]  /*0ae0*/  DFMA R18, R18, R6, R20 ;  /* 0x000000061212722b */ /* 0x000fe20000000014 */
[----:B--2---:R-:W-:-:S04]  /*0af0*/  IMAD.WIDE R20, R4, 0x8, R28 ;  /* 0x0000000804147825 */ /* 0x004fc800078e021c */
[----:B-----5:R-:W-:-:S04]  /*0b00*/  IMAD.WIDE R32, R4, 0x8, R10 ;  /* 0x0000000804207825 */ /* 0x020fc800078e020a */
[----:B0-----:R-:W-:Y:S02]  /*0b10*/  IMAD.WIDE.U32 R34, R0, 0x8, R8 ;  /* 0x0000000800227825 */ /* 0x001fe400078e0008 */
[----:B------:R-:W2:Y:S01]  /*0b20*/  LDG.E.64 R8, desc[UR4][R20.64] ;  /* 0x0000000414087981 */ /* 0x000ea2000c1e1b00 */
[----:B---3--:R-:W-:Y:S01]  /*0b30*/  DFMA R12, R18, -R2, R12 ;  /* 0x80000002120c722b */ /* 0x008fe2000000000c */
[----:B----4-:R-:W-:Y:S02]  /*0b40*/  IMAD.WIDE R18, R4, 0x8, R26 ;  /* 0x0000000804127825 */ /* 0x010fe400078e021a */
[----:B------:R-:W0:Y:S04]  /*0b50*/  LDC.64 R26, c[0x0][0x398] ;  /* 0x0000e600ff1a7b82 */ /* 0x000e280000000a00 */
[----:B------:R-:W3:Y:S04]  /*0b60*/  LDG.E.64 R18, desc[UR4][R18.64] ;  /* 0x0000000412127981 */ /* 0x000ee8000c1e1b00 */
[----:B------:R-:W-:Y:S04]  /*0b70*/  STG.E.64 desc[UR4][R32.64], R12 ;  /* 0x0000000c20007986 */ /* 0x000fe8000c101b04 */
[----:B------:R-:W4:Y:S01]  /*0b80*/  LDG.E.64 R34, desc[UR4][R34.64] ;  /* 0x0000000422227981 */ /* 0x000f22000c1e1b00 */
[----:B------:R-:W-:Y:S01]  /*0b90*/  DFMA R16, R16, R6, R24 ;  /* 0x000000061010722b */ /* 0x000fe20000000018 */
[----:B0-----:R-:W-:-:S07]  /*0ba0*/  IMAD.WIDE.U32 R24, R0, 0x8, R26 ;  /* 0x0000000800187825 */ /* 0x001fce00078e001a */
[----:B---3--:R-:W-:Y:S01]  /*0bb0*/  DFMA R16, R16, -R2, R18 ;  /* 0x800000021010722b */ /* 0x008fe20000000012 */
[----:B----4-:R-:W-:-:S06]  /*0bc0*/  IMAD.WIDE R10, R4, 0x8, R34 ;  /* 0x00000008040a7825 */ /* 0x010fcc00078e0222 */
[----:B------:R-:W-:Y:S04]  /*0bd0*/  STG.E.64 desc[UR4][R10.64], R16 ;  /* 0x000000100a007986 */ /* 0x000fe8000c101b04 */
[----:B------:R-:W3:Y:S01]  /*0be0*/  LDG.E.64 R24, desc[UR4][R24.64] ;  /* 0x0000000418187981 */ /* 0x000ee2000c1e1b00 */
[----:B------:R-:W-:-:S08]  /*0bf0*/  DFMA R14, R14, R6, R22 ;  /* 0x000000060e0e722b */ /* 0x000fd00000000016 */
[----:B--2---:R-:W-:Y:S01]  /*0c00*/  DFMA R8, R14, -R2, R8 ;  /* 0x800000020e08722b */ /* 0x004fe20000000008 */
[----:B---3--:R-:W-:-:S06]  /*0c10*/  IMAD.WIDE R4, R4, 0x8, R24 ;  /* 0x0000000804047825 */ /* 0x008fcc00078e0218 */
[----:B------:R-:W-:Y:S01]  /*0c20*/  STG.E.64 desc[UR4][R4.64], R8 ;  /* 0x0000000804007986 */ /* 0x000fe2000c101b04 */
[----:B------:R-:W-:Y:S05]  /*0c30*/  EXIT ;  /* 0x000000000000794d */ /* 0x000fea0003800000 */
        .weak           $__internal_3_$__cuda_sm20_div_rn_f64_full
        .type           $__internal_3_$__cuda_sm20_div_rn_f64_full,@function
        .size           $__internal_3_$__cuda_sm20_div_rn_f64_full,(.L_x_73 - $__internal_3_$__cuda_sm20_div_rn_f64_full)
$__internal_3_$__cuda_sm20_div_rn_f64_full:
        /* <DEDUP_REMOVED lines=40> */
[CC--:B------:R-:W-:Y:S02]  /*0ec0*/  VIADDMNMX R12, R5.reuse, -R30.reuse, 0xb9600000, !PT ;  /* 0xb9600000050c7446 */ /* 0x0c0fe4000780091e */
[----:B------:R-:W-:Y:S02]  /*0ed0*/  ISETP.GE.U32.AND P0, PT, R5, R30, PT ;  /* 0x0000001e0500720c */ /* 0x000fe40003f06070 */
[----:B------:R-:W-:Y:S02]  /*0ee0*/  VIMNMX R5, PT, PT, R12, 0x46a00000, PT ;  /* 0x46a000000c057848 */ /* 0x000fe40003fe0100 */
[----:B------:R-:W-:-:S04]  /*0ef0*/  SEL R12, R7, 0x63400000, !P0 ;  /* 0x63400000070c7807 */ /* 0x000fc80004000000 */
        /* <DEDUP_REMOVED lines=22> */
.L_x_27:
        /* <DEDUP_REMOVED lines=16> */
.L_x_30:
[----:B------:R-:W-:Y:S01]  /*1160*/  LOP3.LUT R31, R9, 0x80000, RZ, 0xfc, !PT ;  /* 0x00080000091f7812 */ /* 0x000fe200078efcff */
[----:B------:R-:W-:Y:S01]  /*1170*/  IMAD.MOV.U32 R30, RZ, RZ, R8 ;  /* 0x000000ffff1e7224 */ /* 0x000fe200078e0008 */
[----:B------:R-:W-:Y:S06]  /*1180*/  BRA `(.L_x_28) ;  /* 0x0000000000087947 */ /* 0x000fec0003800000 */
.L_x_29:
[----:B------:R-:W-:Y:S02]  /*1190*/  LOP3.LUT R31, R13, 0x80000, RZ, 0xfc, !PT ;  /* 0x000800000d1f7812 */ /* 0x000fe400078efcff */
[----:B------:R-:W-:-:S07]  /*11a0*/  MOV R30, R12 ;  /* 0x0000000c001e7202 */ /* 0x000fce0000000f00 */
.L_x_28:
[----:B------:R-:W-:Y:S05]  /*11b0*/  BSYNC.RECONVERGENT B1 ;  /* 0x0000000000017941 */ /* 0x000fea0003800200 */
.L_x_26:
[----:B------:R-:W-:-:S04]  /*11c0*/  IMAD.MOV.U32 R7, RZ, RZ, 0x0 ;  /* 0x00000000ff077424 */ /* 0x000fc800078e00ff */
[----:B------:R-:W-:Y:S05]  /*11d0*/  RET.REL.NODEC R6 `(_Z16llg_cart_apply_NILi0ELi1EEviPPdS1_S1_S1_S1_S1_S1_S1_S1_S1_S1_S1_S1_S1_S1_S1_S1_S0_S1_S0_S1_S0_i) ;  /* 0xffffffec06887950 */ /* 0x000fea0003c3ffff */
.L_x_31:
        /* <DEDUP_REMOVED lines=10> */
.L_x_73:


//--------------------- .text._Z16llg_cart_apply_NILi1ELi0EEviPPdS1_S1_S1_S1_S1_S1_S1_S1_S1_S1_S1_S1_S1_S1_S1_S1_S0_S1_S0_S1_S0_i --------------------------
	.section	.text._Z16llg_cart_apply_NILi1ELi0EEviPPdS1_S1_S1_S1_S1_S1_S1_S1_S1_S1_S1_S1_S1_S1_S1_S1_S0_S1_S0_S1_S0_i,"ax",@progbits
	.align	128
        .global         _Z16llg_cart_apply_NILi1ELi0EEviPPdS1_S1_S1_S1_S1_S1_S1_S1_S1_S1_S1_S1_S1_S1_S1_S1_S0_S1_S0_S1_S0_i
        .type           _Z16llg_cart_apply_NILi1ELi0EEviPPdS1_S1_S1_S1_S1_S1_S1_S1_S1_S1_S1_S1_S1_S1_S1_S1_S0_S1_S0_S1_S0_i,@function
        .size           _Z16llg_cart_apply_NILi1ELi0EEviPPdS1_S1_S1_S1_S1_S1_S1_S1_S1_S1_S1_S1_S1_S1_S1_S1_S0_S1_S0_S1_S0_i,(.L_x_76 - _Z16llg_cart_apply_NILi1ELi0EEviPPdS1_S1_S1_S1_S1_S1_S1_S1_S1_S1_S1_S1_S1_S1_S1_S1_S0_S1_S0_S1_S0_i)
        .other          _Z16llg_cart_apply_NILi1ELi0EEviPPdS1_S1_S1_S1_S1_S1_S1_S1_S1_S1_S1_S1_S1_S1_S1_S1_S0_S1_S0_S1_S0_i,@"STO_CUDA_ENTRY STV_DEFAULT"
_Z16llg_cart_apply_NILi1ELi0EEviPPdS1_S1_S1_S1_S1_S1_S1_S1_S1_S1_S1_S1_S1_S1_S1_S1_S0_S1_S0_S1_S0_i:
.text._Z16llg_cart_apply_NILi1ELi0EEviPPdS1_S1_S1_S1_S1_S1_S1_S1_S1_S1_S1_S1_S1_S1_S1_S1_S0_S1_S0_S1_S0_i:
        /* <DEDUP_REMOVED lines=57> */
[----:B------:R4:W5:Y:S04]  /*0390*/  @P0 LDG.E.64 R8, desc[UR4][R16.64] ;  /* 0x0000000410080981 */ /* 0x000968000c1e1b00 */
[----:B------:R0:W5:Y:S01]  /*03a0*/  @P1 LDG.E.64 R4, desc[UR4][R22.64] ;  /* 0x0000000416041981 */ /* 0x000162000c1e1b00 */
[----:B-1----:R-:W-:-:S04]  /*03b0*/  IMAD.WIDE.U32 R26, R18, 0x8, R26 ;  /* 0x00000008121a7825 */ /* 0x002fc800078e001a */
[----:B------:R-:W-:Y:S02]  /*03c0*/  IMAD.WIDE R30, R0, 0x8, R30 ;  /* 0x00000008001e7825 */ /* 0x000fe400078e021e */
[----:B------:R-:W5:Y:S02]  /*03d0*/  LDG.E.64 R26, desc[UR4][R26.64] ;  /* 0x000000041a1a7981 */ /* 0x000f64000c1e1b00 */
        /* <DEDUP_REMOVED lines=9> */
[----:B0-----:R-:W-:Y:S05]  /*0470*/  @!P0 EXIT ;  /* 0x000000000000894d */ /* 0x001fea0003800000 */
[----:B------:R-:W0:Y:S02]  /*0480*/  LDC.64 R14, c[0x0][0x3e0] ;  /* 0x0000f800ff0e7b82 */ /* 0x000e240000000a00 */
[----:B0-----:R-:W-:-:S06]  /*0490*/  IMAD.WIDE.U32 R14, R18, 0x8, R14 ;  /* 0x00000008120e7825 */ /* 0x001fcc00078e000e */
[----:B------:R-:W2:Y:S01]  /*04a0*/  LDG.E.64 R14, desc[UR4][R14.64] ;  /* 0x000000040e0e7981 */ /* 0x000ea2000c1e1b00 */
[----:B------:R-:W-:Y:S01]  /*04b0*/  BSSY.RECONVERGENT B0, `(.L_x_32) ;  /* 0x000002d000007945 */ /* 0x000fe20003800200 */
[----:B-----5:R-:W-:Y:S01]  /*04c0*/  DMUL R4, R26, R4 ;  /* 0x000000041a047228 */ /* 0x020fe20000000000 */
[----:B--2---:R-:W-:-:S04]  /*04d0*/  ISETP.NE.U32.AND P0, PT, R14, RZ, PT ;  /* 0x000000ff0e00720c */ /* 0x004fc80003f05070 */
[----:B------:R-:W-:-:S13]  /*04e0*/  ISETP.NE.AND.EX P0, PT, R15, RZ, PT, P0 ;  /* 0x000000ff0f00720c */ /* 0x000fda0003f05300 */
[----:B------:R-:W-:Y:S05]  /*04f0*/  @!P0 BRA `(.L_x_33) ;  /* 0x0000000000648947 */ /* 0x000fea0003800000 */
[----:B------:R-:W0:Y:S01]  /*0500*/  LDC.64 R22, c[0x0][0x3e8] ;  /* 0x0000fa00ff167b82 */ /* 0x000e220000000a00 */
[----:B------:R-:W2:Y:S04]  /*0510*/  LDG.E.64 R2, desc[UR4][R2.64] ;  /* 0x0000000402027981 */ /* 0x000ea8000c1e1b00 */
[----:B------:R-:W3:Y:S03]  /*0520*/  LDG.E.64 R10, desc[UR4][R10.64] ;  /* 0x000000040a0a7981 */ /* 0x000ee6000c1e1b00 */
[----:B------:R-:W1:Y:S01]  /*0530*/  LDC.64 R24, c[0x0][0x3f0] ;  /* 0x0000fc00ff187b82 */ /* 0x000e620000000a00 */
[----:B------:R-:W4:Y:S01]  /*0540*/  LDG.E.64 R12, desc[UR4][R12.64] ;  /* 0x000000040c0c7981 */ /* 0x000f22000c1e1b00 */
[----:B0-----:R-:W-:-:S06]  /*0550*/  IMAD.WIDE.U32 R22, R18, 0x8, R22 ;  /* 0x0000000812167825 */ /* 0x001fcc00078e0016 */
[----:B------:R-:W5:Y:S01]  /*0560*/  LDG.E.64 R22, desc[UR4][R22.64] ;  /* 0x0000000416167981 */ /* 0x000f62000c1e1b00 */
[----:B-1----:R-:W-:-:S06]  /*0570*/  IMAD.WIDE.U32 R24, R18, 0x8, R24 ;  /* 0x0000000812187825 */ /* 0x002fcc00078e0018 */
[----:B------:R-:W5:Y:S01]  /*0580*/  LDG.E.64 R24, desc[UR4][R24.64] ;  /* 0x0000000418187981 */ /* 0x000f62000c1e1b00 */
[----:B------:R-:W-:-:S06]  /*0590*/  IMAD.WIDE R16, R0, 0x8, R14 ;  /* 0x0000000800107825 */ /* 0x000fcc00078e020e */
[----:B------:R-:W5:Y:S01]  /*05a0*/  LDG.E.64 R16, desc[UR4][R16.64] ;  /* 0x0000000410107981 */ /* 0x000f62000c1e1b00 */
[----:B--2---:R-:W-:-:S04]  /*05b0*/  IMAD.WIDE R26, R0, 0x8, R2 ;  /* 0x00000008001a7825 */ /* 0x004fc800078e0202 */
[C---:B---3--:R-:W-:Y:S02]  /*05c0*/  IMAD.WIDE R20, R0.reuse, 0x8, R10 ;  /* 0x0000000800147825 */ /* 0x048fe400078e020a */
[----:B------:R-:W2:Y:S02]  /*05d0*/  LDG.E.64 R26, desc[UR4][R26.64] ;  /* 0x000000041a1a7981 */ /* 0x000ea4000c1e1b00 */
[C---:B----4-:R-:W-:Y:S02]  /*05e0*/  IMAD.WIDE R14, R0.reuse, 0x8, R12 ;  /* 0x00000008000e7825 */ /* 0x050fe400078e020c */
[----:B------:R-:W3:Y:S04]  /*05f0*/  LDG.E.64 R20, desc[UR4][R20.64] ;  /* 0x0000000414147981 */ /* 0x000ee8000c1e1b00 */
[----:B------:R-:W4:Y:S01]  /*0600*/  LDG.E.64 R14, desc[UR4][R14.64] ;  /* 0x000000040e0e7981 */ /* 0x000f22000c1e1b00 */
[----:B-----5:R-:W-:-:S06]  /*0610*/  IMAD.WIDE R28, R0, 0x8, R22 ;  /* 0x00000008001c7825 */ /* 0x020fcc00078e0216 */
[----:B------:R-:W3:Y:S01]  /*0620*/  LDG.E.64 R28, desc[UR4][R28.64] ;  /* 0x000000041c1c7981 */ /* 0x000ee2000c1e1b00 */
[----:B------:R-:W-:-:S06]  /*0630*/  IMAD.WIDE R2, R0, 0x8, R24 ;  /* 0x0000000800027825 */ /* 0x000fcc00078e0218 */
[----:B------:R-:W4:Y:S01]  /*0640*/  LDG.E.64 R2, desc[UR4][R2.64] ;  /* 0x0000000402027981 */ /* 0x000f22000c1e1b00 */
[----:B--2---:R-:W-:Y:S02]  /*0650*/  DADD R24, R26, -R16 ;  /* 0x000000001a187229 */ /* 0x004fe40000000810 */
[----:B---3--:R-:W-:Y:S02]  /*0660*/  DADD R16, R20, -R28 ;  /* 0x0000000014107229 */ /* 0x008fe4000000081c */
[----:B----4-:R-:W-:Y:S01]  /*0670*/  DADD R30, R14, -R2 ;  /* 0x000000000e1e7229 */ /* 0x010fe20000000802 */
[----:B------:R-:W-:Y:S10]  /*0680*/  BRA `(.L_x_34) ;  /* 0x00000000003c7947 */ /* 0x000ff40003800000 */
.L_x_33:
[----:B------:R-:W2:Y:S04]  /*0690*/  LDG.E.64 R2, desc[UR4][R2.64] ;  /* 0x0000000402027981 */ /* 0x000ea8000c1e1b00 */
[----:B------:R-:W3:Y:S04]  /*06a0*/  LDG.E.64 R10, desc[UR4][R10.64] ;  /* 0x000000040a0a7981 */ /* 0x000ee8000c1e1b00 */
[----:B------:R-:W4:Y:S01]  /*06b0*/  LDG.E.64 R12, desc[UR4][R12.64] ;  /* 0x000000040c0c7981 */ /* 0x000f22000c1e1b00 */
[----:B--2---:R-:W-:-:S04]  /*06c0*/  IMAD.WIDE R26, R0, 0x8, R2 ;  /* 0x00000008001a7825 */ /* 0x004fc800078e0202 */
[C---:B---3--:R-:W-:Y:S02]  /*06d0*/  IMAD.WIDE R20, R0.reuse, 0x8, R10 ;  /* 0x0000000800147825 */ /* 0x048fe400078e020a */
[----:B------:R-:W2:Y:S02]  /*06e0*/  LDG.E.64 R26, desc[UR4][R26.64] ;  /* 0x000000041a1a7981 */ /* 0x000ea4000c1e1b00 */
[----:B----4-:R-:W-:Y:S02]  /*06f0*/  IMAD.WIDE R14, R0, 0x8, R12 ;  /* 0x00000008000e7825 */ /* 0x010fe400078e020c */
[----:B------:R-:W3:Y:S04]  /*0700*/  LDG.E.64 R20, desc[UR4][R20.64] ;  /* 0x0000000414147981 */ /* 0x000ee8000c1e1b00 */
[----:B------:R-:W4:Y:S01]  /*0710*/  LDG.E.64 R14, desc[UR4][R14.64] ;  /* 0x000000040e0e7981 */ /* 0x000f22000c1e1b00 */
[----:B--2---:R-:W-:-:S02]  /*0720*/  IMAD.MOV.U32 R24, RZ, RZ, R26 ;  /* 0x000000ffff187224 */ /* 0x004fc400078e001a */
[----:B------:R-:W-:Y:S01]  /*0730*/  IMAD.MOV.U32 R25, RZ, RZ, R27 ;  /* 0x000000ffff197224 */ /* 0x000fe200078e001b */
[----:B---3--:R-:W-:Y:S01]  /*0740*/  MOV R16, R20 ;  /* 0x0000001400107202 */ /* 0x008fe20000000f00 */
[----:B------:R-:W-:Y:S02]  /*0750*/  IMAD.MOV.U32 R17, RZ, RZ, R21 ;  /* 0x000000ffff117224 */ /* 0x000fe400078e0015 */
[----:B----4-:R-:W-:Y:S01]  /*0760*/  IMAD.MOV.U32 R30, RZ, RZ, R14 ;  /* 0x000000ffff1e7224 */ /* 0x010fe200078e000e */
[----:B------:R-:W-:-:S07]  /*0770*/  MOV R31, R15 ;  /* 0x0000000f001f7202 */ /* 0x000fce0000000f00 */
.L_x_34:
[----:B------:R-:W-:Y:S05]  /*0780*/  BSYNC.RECONVERGENT B0 ;  /* 0x0000000000007941 */ /* 0x000fea0003800200 */
.L_x_32:
        /* <DEDUP_REMOVED lines=15> */
[----:B------:R-:W-:Y:S01]  /*0880*/  FSETP.GEU.AND P1, PT, |R5|, 6.5827683646048100446e-37, PT ;  /* 0x036000000500780b */ /* 0x000fe20003f2e200 */
[----:B------:R-:W-:Y:S01]  /*0890*/  BSSY.RECONVERGENT B0, `(.L_x_35) ;  /* 0x0000026000007945 */ /* 0x000fe20003800200 */
[----:B---3--:R-:W-:Y:S02]  /*08a0*/  DMUL R36, R22, R30 ;  /* 0x0000001e16247228 */ /* 0x008fe40000000000 */
[----:B----4-:R-:W-:Y:S02]  /*08b0*/  DMUL R32, R2, R16 ;  /* 0x0000001002207228 */ /* 0x010fe40000000000 */
[----:B--2---:R-:W-:-:S04]  /*08c0*/  DMUL R34, R28, R24 ;  /* 0x000000181c227228 */ /* 0x004fc80000000000 */
[----:B------:R-:W-:Y:S02]  /*08d0*/  DFMA R24, R2, R24, -R36 ;  /* 0x000000180218722b */ /* 0x000fe40000000824 */
[----:B------:R-:W-:Y:S02]  /*08e0*/  DFMA R32, R28, R30, -R32 ;  /* 0x0000001e1c20722b */ /* 0x000fe40000000820 */
[----:B------:R-:W-:Y:S02]  /*08f0*/  DFMA R30, R8, R8, 1 ;  /* 0x3ff00000081e742b */ /* 0x000fe40000000008 */
[----:B------:R-:W-:Y:S02]  /*0900*/  DFMA R16, R22, R16, -R34 ;  /* 0x000000101610722b */ /* 0x000fe40000000822 */
[C---:B------:R-:W-:Y:S02]  /*0910*/  DMUL R10, R2.reuse, R20 ;  /* 0x00000014020a7228 */ /* 0x040fe40000000000 */
[----:B------:R-:W-:Y:S01]  /*0920*/  DMUL R12, R2, R24 ;  /* 0x00000018020c7228 */ /* 0x000fe20000000000 */
[----:B------:R-:W0:Y:S01]  /*0930*/  MUFU.RCP64H R35, R31 ;  /* 0x0000001f00237308 */ /* 0x000e220000001800 */
[----:B------:R-:W-:-:S04]  /*0940*/  IMAD.MOV.U32 R34, RZ, RZ, 0x1 ;  /* 0x00000001ff227424 */ /* 0x000fc800078e00ff */
[C---:B------:R-:W-:Y:S02]  /*0950*/  DFMA R10, R28.reuse, R14, -R10 ;  /* 0x0000000e1c0a722b */ /* 0x040fe4000000080a */
[----:B------:R-:W-:Y:S02]  /*0960*/  DFMA R12, R28, R16, -R12 ;  /* 0x000000101c0c722b */ /* 0x000fe4000000080c */
[C---:B------:R-:W-:Y:S02]  /*0970*/  DMUL R14, R22.reuse, R14 ;  /* 0x0000000e160e7228 */ /* 0x040fe40000000000 */
[----:B------:R-:W-:-:S06]  /*0980*/  DMUL R16, R22, R16 ;  /* 0x0000001016107228 */ /* 0x000fcc0000000000 */
[C---:B------:R-:W-:Y:S02]  /*0990*/  DFMA R14, R2.reuse, R26, -R14 ;  /* 0x0000001a020e722b */ /* 0x040fe4000000080e */
[----:B------:R-:W-:Y:S02]  /*09a0*/  DFMA R16, R2, R32, -R16 ;  /* 0x000000200210722b */ /* 0x000fe40000000810 */
[----:B0-----:R-:W-:-:S08]  /*09b0*/  DFMA R2, -R30, R34, 1 ;  /* 0x3ff000001e02742b */ /* 0x001fd00000000122 */
[----:B------:R-:W-:-:S08]  /*09c0*/  DFMA R2, R2, R2, R2 ;  /* 0x000000020202722b */ /* 0x000fd00000000002 */
[----:B------:R-:W-:-:S08]  /*09d0*/  DFMA R2, R34, R2, R34 ;  /* 0x000000022202722b */ /* 0x000fd00000000022 */
[----:B------:R-:W-:-:S08]  /*09e0*/  DFMA R34, -R30, R2, 1 ;  /* 0x3ff000001e22742b */ /* 0x000fd00000000102 */
[----:B------:R-:W-:Y:S02]  /*09f0*/  DFMA R2, R2, R34, R2 ;  /* 0x000000220202722b */ /* 0x000fe40000000002 */
[----:B------:R-:W-:-:S06]  /*0a00*/  DMUL R26, R28, R26 ;  /* 0x0000001a1c1a7228 */ /* 0x000fcc0000000000 */
[----:B------:R-:W-:Y:S02]  /*0a10*/  DMUL R34, R4, R2 ;  /* 0x0000000204227228 */ /* 0x000fe40000000000 */
[----:B------:R-:W-:-:S06]  /*0a20*/  DMUL R28, R28, R32 ;  /* 0x000000201c1c7228 */ /* 0x000fcc0000000000 */
[----:B------:R-:W-:-:S08]  /*0a30*/  DFMA R32, -R30, R34, R4 ;  /* 0x000000221e20722b */ /* 0x000fd00000000104 */
[----:B------:R-:W-:-:S10]  /*0a40*/  DFMA R2, R2, R32, R34 ;  /* 0x000000200202722b */ /* 0x000fd40000000022 */
[----:B------:R-:W-:-:S05]  /*0a50*/  FFMA R19, RZ, R31, R3 ;  /* 0x0000001fff137223 */ /* 0x000fca0000000003 */
[----:B------:R-:W-:Y:S01]  /*0a60*/  FSETP.GT.AND P0, PT, |R19|, 1.469367938527859385e-39, PT ;  /* 0x001000001300780b */ /* 0x000fe20003f04200 */
[C---:B------:R-:W-:Y:S02]  /*0a70*/  DFMA R20, R22.reuse, R20, -R26 ;  /* 0x000000141614722b */ /* 0x040fe4000000081a */
[----:B------:R-:W-:-:S10]  /*0a80*/  DFMA R22, R22, R24, -R28 ;  /* 0x000000181616722b */ /* 0x000fd4000000081c */
[----:B------:R-:W-:Y:S05]  /*0a90*/  @P0 BRA P1, `(.L_x_36) ;  /* 0x0000000000140947 */ /* 0x000fea0000800000 */
[----:B------:R-:W-:Y:S01]  /*0aa0*/  IMAD.MOV.U32 R33, RZ, RZ, R30 ;  /* 0x000000ffff217224 */ /* 0x000fe200078e001e */
[----:B------:R-:W-:-:S07]  /*0ab0*/  MOV R38, 0xad0 ;  /* 0x00000ad000267802 */ /* 0x000fce0000000f00 */
[----:B------:R-:W-:Y:S05]  /*0ac0*/  CALL.REL.NOINC `($__internal_5_$__cuda_sm20_div_rn_f64_full) ;  /* 0x00000008007c7944 */ /* 0x000fea0003c00000 */
[----:B------:R-:W-:Y:S01]  /*0ad0*/  MOV R2, R4 ;  /* 0x0000000400027202 */ /* 0x000fe20000000f00 */
[----:B------:R-:W-:-:S07]  /*0ae0*/  IMAD.MOV.U32 R3, RZ, RZ, R5 ;  /* 0x000000ffff037224 */ /* 0x000fce00078e0005 */
.L_x_36:
[----:B------:R-:W-:Y:S05]  /*0af0*/  BSYNC.RECONVERGENT B0 ;  /* 0x0000000000007941 */ /* 0x000fea0003800200 */
.L_x_35:
        /* <DEDUP_REMOVED lines=18> */
[----:B------:R-:W-:Y:S01]  /*0c20*/  MOV R4, R8 ;  /* 0x0000000800047202 */ /* 0x000fe20000000f00 */
[----:B------:R-:W-:Y:S01]  /*0c30*/  IMAD.MOV.U32 R5, RZ, RZ, R9 ;  /* 0x000000ffff057224 */ /* 0x000fe200078e0009 */
[----:B------:R-:W-:Y:S01]  /*0c40*/  MOV R31, R25 ;  /* 0x00000019001f7202 */ /* 0x000fe20000000f00 */
[----:B------:R-:W-:Y:S01]  /*0c50*/  IMAD.MOV.U32 R33, RZ, RZ, R24 ;  /* 0x000000ffff217224 */ /* 0x000fe200078e0018 */
[----:B------:R-:W-:-:S07]  /*0c60*/  MOV R38, 0xc80 ;  /* 0x00000c8000267802 */ /* 0x000fce0000000f00 */
[----:B------:R-:W-:Y:S05]  /*0c70*/  CALL.REL.NOINC `($__internal_5_$__cuda_sm20_div_rn_f64_full) ;  /* 0x0000000800107944 */ /* 0x000fea0003c00000 */
.L_x_38:
[----:B------:R-:W-:Y:S05]  /*0c80*/  BSYNC.RECONVERGENT B0 ;  /* 0x0000000000007941 */ /* 0x000fea0003800200 */
.L_x_37:
        /* <DEDUP_REMOVED lines=18> */
[----:B------:R-:W-:-:S04]  /*0db0*/  DFMA R20, R22, R4, R20 ;  /* 0x000000041614722b */ /* 0x000fc80000000014 */
[-C--:B---3--:R-:W-:Y:S01]  /*0dc0*/  DFMA R8, R14, -R2.reuse, R30 ;  /* 0x800000020e08722b */ /* 0x088fe2000000001e */
[----:B------:R-:W-:Y:S01]  /*0dd0*/  IMAD.MOV.U32 R14, RZ, RZ, 0x0 ;  /* 0x00000000ff0e7424 */ /* 0x000fe200078e00ff */
[----:B------:R-:W-:Y:S01]  /*0de0*/  MOV R15, 0x3fd80000 ;  /* 0x3fd80000000f7802 */ /* 0x000fe20000000f00 */
[----:B----4-:R-:W-:-:S05]  /*0df0*/  DFMA R4, R10, -R2, R26 ;  /* 0x800000020a04722b */ /* 0x010fca000000001a */
        /* <DEDUP_REMOVED lines=19> */
[----:B------:R-:W-:Y:S05]  /*0f30*/  CALL.REL.NOINC `($__internal_6_$__cuda_sm20_dsqrt_rn_f64_mediumpath_v1) ;  /* 0x0000000800e07944 */ /* 0x000fea0003c00000 */
.L_x_40:
[----:B------:R-:W-:Y:S05]  /*0f40*/  BSYNC.RECONVERGENT B0 ;  /* 0x0000000000007941 */ /* 0x000fea0003800200 */
.L_x_39:
        /* <DEDUP_REMOVED lines=11> */
[----:B------:R-:W-:Y:S02]  /*1000*/  IMAD.MOV.U32 R20, RZ, RZ, R14 ;  /* 0x000000ffff147224 */ /* 0x000fe400078e000e */
[----:B------:R-:W-:Y:S01]  /*1010*/  IMAD.MOV.U32 R21, RZ, RZ, R15 ;  /* 0x000000ffff157224 */ /* 0x000fe200078e000f */
[----:B------:R-:W-:Y:S02]  /*1020*/  IADD3 R11, PT, PT, R10, -0x100000, RZ ;  /* 0xfff000000a0b7810 */ /* 0x000fe40007ffe0ff */
[----:B------:R-:W-:-:S07]  /*1030*/  MOV R10, 0x1050 ;  /* 0x00001050000a7802 */ /* 0x000fce0000000f00 */
[----:B------:R-:W-:Y:S05]  /*1040*/  CALL.REL.NOINC `($__internal_4_$__cuda_sm20_dblrcp_rn_slowpath_v3) ;  /* 0x00000000007c7944 */ /* 0x000fea0003c00000 */
[----:B------:R-:W-:Y:S02]  /*1050*/  IMAD.MOV.U32 R10, RZ, RZ, R12 ;  /* 0x000000ffff0a7224 */ /* 0x000fe400078e000c */
[----:B------:R-:W-:-:S07]  /*1060*/  IMAD.MOV.U32 R11, RZ, RZ, R13 ;  /* 0x000000ffff0b7224 */ /* 0x000fce00078e000d */
.L_x_42:
[----:B------:R-:W-:Y:S05]  /*1070*/  BSYNC.RECONVERGENT B0 ;  /* 0x0000000000007941 */ /* 0x000fea0003800200 */
.L_x_41:
        /* <DEDUP_REMOVED lines=22> */
[----:B------:R-:W2:Y:S02]  /*11e0*/  LDG.E.64 R4, desc[UR4][R4.64] ;  /* 0x0000000404047981 */ /* 0x000ea4000c1e1b00 */
[----:B--2---:R-:W-:-:S08]  /*11f0*/  DMUL R2, R2, R4 ;  /* 0x0000000402027228 */ /* 0x004fd00000000000 */
[----:B------:R-:W-:Y:S01]  /*1200*/  DMUL R2, R2, R10 ;  /* 0x0000000a02027228 */ /* 0x000fe20000000000 */
[----:B---3--:R-:W-:-:S06]  /*1210*/  IMAD.WIDE R10, R0, 0x8, R18 ;  /* 0x00000008000a7825 */ /* 0x008fcc00078e0212 */
[----:B------:R-:W-:Y:S01]  /*1220*/  STG.E.64 desc[UR4][R10.64], R2 ;  /* 0x000000020a007986 */ /* 0x000fe2000c101b04 */
[----:B------:R-:W-:Y:S05]  /*1230*/  EXIT ;  /* 0x000000000000794d */ /* 0x000fea0003800000 */
        .weak           $__internal_4_$__cuda_sm20_dblrcp_rn_slowpath_v3
        .type           $__internal_4_$__cuda_sm20_dblrcp_rn_slowpath_v3,@function
        .size           $__internal_4_$__cuda_sm20_dblrcp_rn_slowpath_v3,($__internal_5_$__cuda_sm20_div_rn_f64_full - $__internal_4_$__cuda_sm20_dblrcp_rn_slowpath_v3)
$__internal_4_$__cuda_sm20_dblrcp_rn_slowpath_v3:
[----:B------:R-:W-:Y:S01]  /*1240*/  DSETP.GTU.AND P0, PT, |R20|, +INF , PT ;  /* 0x7ff000001400742a */ /* 0x000fe20003f0c200 */
[----:B------:R-:W-:-:S13]  /*1250*/  BSSY.RECONVERGENT B1, `(.L_x_43) ;  /* 0x0000024000017945 */ /* 0x000fda0003800200 */
[----:B------:R-:W-:Y:S05]  /*1260*/  @P0 BRA `(.L_x_44) ;  /* 0x0000000000800947 */ /* 0x000fea0003800000 */
[----:B------:R-:W-:-:S04]  /*1270*/  LOP3.LUT R14, R21, 0x7fffffff, RZ, 0xc0, !PT ;  /* 0x7fffffff150e7812 */ /* 0x000fc800078ec0ff */
[----:B------:R-:W-:-:S04]  /*1280*/  IADD3 R12, PT, PT, R14, -0x1, RZ ;  /* 0xffffffff0e0c7810 */ /* 0x000fc80007ffe0ff */
[----:B------:R-:W-:-:S13]  /*1290*/  ISETP.GE.U32.AND P0, PT, R12, 0x7fefffff, PT ;  /* 0x7fefffff0c00780c */ /* 0x000fda0003f06070 */
[----:B------:R-:W-:Y:S01]  /*12a0*/  @P0 LOP3.LUT R13, R21, 0x7ff00000, RZ, 0x3c, !PT ;  /* 0x7ff00000150d0812 */ /* 0x000fe200078e3cff */
[----:B------:R-:W-:Y:S01]  /*12b0*/  @P0 IMAD.MOV.U32 R12, RZ, RZ, RZ ;  /* 0x000000ffff0c0224 */ /* 0x000fe200078e00ff */
        /* <DEDUP_REMOVED lines=17> */
.L_x_46:
        /* <DEDUP_REMOVED lines=10> */
.L_x_44:
[----:B------:R-:W-:Y:S02]  /*1470*/  LOP3.LUT R13, R21, 0x80000, RZ, 0xfc, !PT ;  /* 0x00080000150d7812 */ /* 0x000fe400078efcff */
[----:B------:R-:W-:-:S07]  /*1480*/  MOV R12, R20 ;  /* 0x00000014000c7202 */ /* 0x000fce0000000f00 */
.L_x_45:
[----:B------:R-:W-:Y:S05]  /*1490*/  BSYNC.RECONVERGENT B1 ;  /* 0x0000000000017941 */ /* 0x000fea0003800200 */
.L_x_43:
[----:B------:R-:W-:-:S04]  /*14a0*/  IMAD.MOV.U32 R11, RZ, RZ, 0x0 ;  /* 0x00000000ff0b7424 */ /* 0x000fc800078e00ff */
[----:B------:R-:W-:Y:S05]  /*14b0*/  RET.REL.NODEC R10 `(_Z16llg_cart_apply_NILi1ELi0EEviPPdS1_S1_S1_S1_S1_S1_S1_S1_S1_S1_S1_S1_S1_S1_S1_S1_S0_S1_S0_S1_S0_i) ;  /* 0xffffffe80ad07950 */ /* 0x000fea0003c3ffff */
        .weak           $__internal_5_$__cuda_sm20_div_rn_f64_full
        .type           $__internal_5_$__cuda_sm20_div_rn_f64_full,@function
        .size           $__internal_5_$__cuda_sm20_div_rn_f64_full,($__internal_6_$__cuda_sm20_dsqrt_rn_f64_mediumpath_v1 - $__internal_5_$__cuda_sm20_div_rn_f64_full)
$__internal_5_$__cuda_sm20_div_rn_f64_full:
[----:B------:R-:W-:Y:S01]  /*14c0*/  MOV R29, R5 ;  /* 0x00000005001d7202 */ /* 0x000fe20000000f00 */
[----:B------:R-:W-:Y:S01]  /*14d0*/  IMAD.MOV.U32 R28, RZ, RZ, R4 ;  /* 0x000000ffff1c7224 */ /* 0x000fe200078e0004 */
[----:B------:R-:W-:Y:S01]  /*14e0*/  FSETP.GEU.AND P0, PT, |R31|, 1.469367938527859385e-39, PT ;  /* 0x001000001f00780b */ /* 0x000fe20003f0e200 */
[----:B------:R-:W-:Y:S01]  /*14f0*/  IMAD.MOV.U32 R4, RZ, RZ, R33 ;  /* 0x000000ffff047224 */ /* 0x000fe200078e0021 */
[----:B------:R-:W-:Y:S01]  /*1500*/  FSETP.GEU.AND P2, PT, |R29|, 1.469367938527859385e-39, PT ;  /* 0x001000001d00780b */ /* 0x000fe20003f4e200 */
[----:B------:R-:W-:Y:S01]  /*1510*/  IMAD.MOV.U32 R5, RZ, RZ, R31 ;  /* 0x000000ffff057224 */ /* 0x000fe200078e001f */
[----:B------:R-:W-:Y:S01]  /*1520*/  LOP3.LUT R26, R31, 0x800fffff, RZ, 0xc0, !PT ;  /* 0x800fffff1f1a7812 */ /* 0x000fe200078ec0ff */
[----:B------:R-:W-:Y:S01]  /*1530*/  IMAD.MOV.U32 R39, RZ, RZ, 0x1ca00000 ;  /* 0x1ca00000ff277424 */ /* 0x000fe200078e00ff */
[----:B------:R-:W-:Y:S01]  /*1540*/  LOP3.LUT R19, R29, 0x7ff00000, RZ, 0xc0, !PT ;  /* 0x7ff000001d137812 */ /* 0x000fe200078ec0ff */
[----:B------:R-:W-:Y:S01]  /*1550*/  IMAD.MOV.U32 R32, RZ, RZ, 0x1 ;  /* 0x00000001ff207424 */ /* 0x000fe200078e00ff */
[----:B------:R-:W-:Y:S01]  /*1560*/  LOP3.LUT R27, R26, 0x3ff00000, RZ, 0xfc, !PT ;  /* 0x3ff000001a1b7812 */ /* 0x000fe200078efcff */
[----:B------:R-:W-:Y:S01]  /*1570*/  BSSY.RECONVERGENT B1, `(.L_x_47) ;  /* 0x0000050000017945 */ /* 0x000fe20003800200 */
[----:B------:R-:W-:-:S02]  /*1580*/  MOV R26, R33 ;  /* 0x00000021001a7202 */ /* 0x000fc40000000f00 */
[----:B------:R-:W-:Y:S01]  /*1590*/  LOP3.LUT R40, R31, 0x7ff00000, RZ, 0xc0, !PT ;  /* 0x7ff000001f287812 */ /* 0x000fe200078ec0ff */
[----:B------:R-:W-:Y:S02]  /*15a0*/  @!P0 DMUL R26, R4, 8.98846567431157953865e+307 ;  /* 0x7fe00000041a8828 */ /* 0x000fe40000000000 */
[----:B------:R-:W-:Y:S02]  /*15b0*/  @!P2 LOP3.LUT R30, R5, 0x7ff00000, RZ, 0xc0, !PT ;  /* 0x7ff00000051ea812 */ /* 0x000fe400078ec0ff */
[C---:B------:R-:W-:Y:S02]  /*15c0*/  ISETP.GE.U32.AND P1, PT, R19.reuse, R40, PT ;  /* 0x000000281300720c */ /* 0x040fe40003f26070 */
[----:B------:R-:W-:Y:S01]  /*15d0*/  @!P2 ISETP.GE.U32.AND P3, PT, R19, R30, PT ;  /* 0x0000001e1300a20c */ /* 0x000fe20003f66070 */
[----:B------:R-:W0:Y:S01]  /*15e0*/  MUFU.RCP64H R33, R27 ;  /* 0x0000001b00217308 */ /* 0x000e220000001800 */
[C---:B------:R-:W-:Y:S01]  /*15f0*/  SEL R31, R39.reuse, 0x63400000, !P1 ;  /* 0x63400000271f7807 */ /* 0x040fe20004800000 */
[----:B------:R-:W-:Y:S01]  /*1600*/  IMAD.MOV.U32 R30, RZ, RZ, R28 ;  /* 0x000000ffff1e7224 */ /* 0x000fe200078e001c */
[----:B------:R-:W-:-:S02]  /*1610*/  @!P2 SEL R35, R39, 0x63400000, !P3 ;  /* 0x634000002723a807 */ /* 0x000fc40005800000 */
[--C-:B------:R-:W-:Y:S02]  /*1620*/  LOP3.LUT R31, R31, 0x800fffff, R29.reuse, 0xf8, !PT ;  /* 0x800fffff1f1f7812 */ /* 0x100fe400078ef81d */
[----:B------:R-:W-:Y:S02]  /*1630*/  @!P2 LOP3.LUT R35, R35, 0x80000000, R29, 0xf8, !PT ;  /* 0x800000002323a812 */ /* 0x000fe400078ef81d */
[----:B------:R-:W-:Y:S02]  /*1640*/  @!P2 MOV R34, RZ ;  /* 0x000000ff0022a202 */ /* 0x000fe40000000f00 */
        /* <DEDUP_REMOVED lines=11> */
[----:B------:R-:W-:Y:S01]  /*1700*/  IMAD.MOV.U32 R35, RZ, RZ, R19 ;  /* 0x000000ffff237224 */ /* 0x000fe200078e0013 */
[----:B------:R-:W-:-:S04]  /*1710*/  @!P2 LOP3.LUT R35, R31, 0x7ff00000, RZ, 0xc0, !PT ;  /* 0x7ff000001f23a812 */ /* 0x000fc800078ec0ff */
[----:B------:R-:W-:-:S04]  /*1720*/  IADD3 R32, PT, PT, R35, -0x1, RZ ;  /* 0xffffffff23207810 */ /* 0x000fc80007ffe0ff */
        /* <DEDUP_REMOVED lines=8> */
[----:B------:R-:W-:-:S05]  /*17b0*/  VIMNMX R19, PT, PT, R19, 0x46a00000, PT ;  /* 0x46a0000013137848 */ /* 0x000fca0003fe0100 */
[----:B------:R-:W-:Y:S02]  /*17c0*/  IMAD.IADD R19, R19, 0x1, -R28 ;  /* 0x0000000113137824 */ /* 0x000fe400078e0a1c */
[----:B------:R-:W-:-:S03]  /*17d0*/  IMAD.MOV.U32 R28, RZ, RZ, RZ ;  /* 0x000000ffff1c7224 */ /* 0x000fc600078e00ff */
[----:B------:R-:W-:-:S06]  /*17e0*/  IADD3 R29, PT, PT, R19, 0x7fe00000, RZ ;  /* 0x7fe00000131d7810 */ /* 0x000fcc0007ffe0ff */
[----:B------:R-:W-:-:S10]  /*17f0*/  DMUL R32, R36, R28 ;  /* 0x0000001c24207228 */ /* 0x000fd40000000000 */
[----:B------:R-:W-:-:S13]  /*1800*/  FSETP.GTU.AND P0, PT, |R33|, 1.469367938527859385e-39, PT ;  /* 0x001000002100780b */ /* 0x000fda0003f0c200 */
[----:B------:R-:W-:Y:S05]  /*1810*/  @P0 BRA `(.L_x_49) ;  /* 0x0000000000940947 */ /* 0x000fea0003800000 */
[----:B------:R-:W-:Y:S01]  /*1820*/  DFMA R26, R36, -R26, R30 ;  /* 0x8000001a241a722b */ /* 0x000fe2000000001e */
[----:B------:R-:W-:-:S09]  /*1830*/  IMAD.MOV.U32 R28, RZ, RZ, RZ ;  /* 0x000000ffff1c7224 */ /* 0x000fd200078e00ff */
[C---:B------:R-:W-:Y:S02]  /*1840*/  FSETP.NEU.AND P0, PT, R27.reuse, RZ, PT ;  /* 0x000000ff1b00720b */ /* 0x040fe40003f0d000 */
[----:B------:R-:W-:-:S04]  /*1850*/  LOP3.LUT R31, R27, 0x80000000, R5, 0x48, !PT ;  /* 0x800000001b1f7812 */ /* 0x000fc800078e4805 */
[----:B------:R-:W-:-:S07]  /*1860*/  LOP3.LUT R29, R31, R29, RZ, 0xfc, !PT ;  /* 0x0000001d1f1d7212 */ /* 0x000fce00078efcff */
[----:B------:R-:W-:Y:S05]  /*1870*/  @!P0 BRA `(.L_x_49) ;  /* 0x00000000007c8947 */ /* 0x000fea0003800000 */
[C---:B------:R-:W-:Y:S01]  /*1880*/  IADD3 R5, PT, PT, -R19.reuse, RZ, RZ ;  /* 0x000000ff13057210 */ /* 0x040fe20007ffe1ff */
[----:B------:R-:W-:Y:S01]  /*1890*/  IMAD.MOV.U32 R4, RZ, RZ, RZ ;  /* 0x000000ffff047224 */ /* 0x000fe200078e00ff */
[----:B------:R-:W-:Y:S01]  /*18a0*/  DMUL.RP R28, R36, R28 ;  /* 0x0000001c241c7228 */ /* 0x000fe20000008000 */
[----:B------:R-:W-:-:S04]  /*18b0*/  IADD3 R19, PT, PT, -R19, -0x43300000, RZ ;  /* 0xbcd0000013137810 */ /* 0x000fc80007ffe1ff */
[----:B------:R-:W-:-:S05]  /*18c0*/  DFMA R4, R32, -R4, R36 ;  /* 0x800000042004722b */ /* 0x000fca0000000024 */
[----:B------:R-:W-:-:S05]  /*18d0*/  LOP3.LUT R31, R29, R31, RZ, 0x3c, !PT ;  /* 0x0000001f1d1f7212 */ /* 0x000fca00078e3cff */
[----:B------:R-:W-:-:S04]  /*18e0*/  FSETP.NEU.AND P0, PT, |R5|, R19, PT ;  /* 0x000000130500720b */ /* 0x000fc80003f0d200 */
[----:B------:R-:W-:Y:S02]  /*18f0*/  FSEL R32, R28, R32, !P0 ;  /* 0x000000201c207208 */ /* 0x000fe40004000000 */
[----:B------:R-:W-:Y:S01]  /*1900*/  FSEL R33, R31, R33, !P0 ;  /* 0x000000211f217208 */ /* 0x000fe20004000000 */
[----:B------:R-:W-:Y:S06]  /*1910*/  BRA `(.L_x_49) ;  /* 0x0000000000547947 */ /* 0x000fec0003800000 */
.L_x_48:
[----:B------:R-:W-:-:S14]  /*1920*/  DSETP.NAN.AND P0, PT, R28, R28, PT ;  /* 0x0000001c1c00722a */ /* 0x000fdc0003f08000 */
[----:B------:R-:W-:Y:S05]  /*1930*/  @P0 BRA `(.L_x_50) ;  /* 0x0000000000440947 */ /* 0x000fea0003800000 */
[----:B------:R-:W-:-:S14]  /*1940*/  DSETP.NAN.AND P0, PT, R4, R4, PT ;  /* 0x000000040400722a */ /* 0x000fdc0003f08000 */
[----:B------:R-:W-:Y:S05]  /*1950*/  @P0 BRA `(.L_x_51) ;  /* 0x0000000000300947 */ /* 0x000fea0003800000 */
[----:B------:R-:W-:Y:S01]  /*1960*/  ISETP.NE.AND P0, PT, R35, R40, PT ;  /* 0x000000282300720c */ /* 0x000fe20003f05270 */
[----:B------:R-:W-:Y:S01]  /*1970*/  IMAD.MOV.U32 R32, RZ, RZ, 0x0 ;  /* 0x00000000ff207424 */ /* 0x000fe200078e00ff */
[----:B------:R-:W-:-:S11]  /*1980*/  MOV R33, 0xfff80000 ;  /* 0xfff8000000217802 */ /* 0x000fd60000000f00 */
[----:B------:R-:W-:Y:S05]  /*1990*/  @!P0 BRA `(.L_x_49) ;  /* 0x0000000000348947 */ /* 0x000fea0003800000 */
[----:B------:R-:W-:Y:S02]  /*19a0*/  ISETP.NE.AND P0, PT, R35, 0x7ff00000, PT ;  /* 0x7ff000002300780c */ /* 0x000fe40003f05270 */
[----:B------:R-:W-:Y:S02]  /*19b0*/  LOP3.LUT R33, R29, 0x80000000, R5, 0x48, !PT ;  /* 0x800000001d217812 */ /* 0x000fe400078e4805 */
[----:B------:R-:W-:-:S13]  /*19c0*/  ISETP.EQ.OR P0, PT, R40, RZ, !P0 ;  /* 0x000000ff2800720c */ /* 0x000fda0004702670 */
[----:B------:R-:W-:Y:S01]  /*19d0*/  @P0 LOP3.LUT R4, R33, 0x7ff00000, RZ, 0xfc, !PT ;  /* 0x7ff0000021040812 */ /* 0x000fe200078efcff */
[----:B------:R-:W-:Y:S02]  /*19e0*/  @!P0 IMAD.MOV.U32 R32, RZ, RZ, RZ ;  /* 0x000000ffff208224 */ /* 0x000fe400078e00ff */
[----:B------:R-:W-:Y:S01]  /*19f0*/  @P0 IMAD.MOV.U32 R32, RZ, RZ, RZ ;  /* 0x000000ffff200224 */ /* 0x000fe200078e00ff */
[----:B------:R-:W-:Y:S01]  /*1a00*/  @P0 MOV R33, R4 ;  /* 0x0000000400210202 */ /* 0x000fe20000000f00 */
[----:B------:R-:W-:Y:S06]  /*1a10*/  BRA `(.L_x_49) ;  /* 0x0000000000147947 */ /* 0x000fec0003800000 */
.L_x_51:
[----:B------:R-:W-:Y:S01]  /*1a20*/  LOP3.LUT R33, R5, 0x80000, RZ, 0xfc, !PT ;  /* 0x0008000005217812 */ /* 0x000fe200078efcff */
[----:B------:R-:W-:Y:S01]  /*1a30*/  IMAD.MOV.U32 R32, RZ, RZ, R4 ;  /* 0x000000ffff207224 */ /* 0x000fe200078e0004 */
[----:B------:R-:W-:Y:S06]  /*1a40*/  BRA `(.L_x_49) ;  /* 0x0000000000087947 */ /* 0x000fec0003800000 */
.L_x_50:
[----:B------:R-:W-:Y:S01]  /*1a50*/  LOP3.LUT R33, R29, 0x80000, RZ, 0xfc, !PT ;  /* 0x000800001d217812 */ /* 0x000fe200078efcff */
[----:B------:R-:W-:-:S07]  /*1a60*/  IMAD.MOV.U32 R32, RZ, RZ, R28 ;  /* 0x000000ffff207224 */ /* 0x000fce00078e001c */
.L_x_49:
[----:B------:R-:W-:Y:S05]  /*1a70*/  BSYNC.RECONVERGENT B1 ;  /* 0x0000000000017941 */ /* 0x000fea0003800200 */
.L_x_47:
[----:B------:R-:W-:Y:S01]  /*1a80*/  HFMA2 R39, -RZ, RZ, 0, 0 ;  /* 0x00000000ff277431 */ /* 0x000fe200000001ff */
[----:B------:R-:W-:Y:S01]  /*1a90*/  MOV R4, R32 ;  /* 0x0000002000047202 */ /* 0x000fe20000000f00 */
[----:B------:R-:W-:Y:S02]  /*1aa0*/  IMAD.MOV.U32 R5, RZ, RZ, R33 ;  /* 0x000000ffff057224 */ /* 0x000fe400078e0021 */
[----:B------:R-:W-:Y:S05]  /*1ab0*/  RET.REL.NODEC R38 `(_Z16llg_cart_apply_NILi1ELi0EEviPPdS1_S1_S1_S1_S1_S1_S1_S1_S1_S1_S1_S1_S1_S1_S1_S1_S0_S1_S0_S1_S0_i) ;  /* 0xffffffe426507950 */ /* 0x000fea0003c3ffff */
        .weak           $__internal_6_$__cuda_sm20_dsqrt_rn_f64_mediumpath_v1
        .type           $__internal_6_$__cuda_sm20_dsqrt_rn_f64_mediumpath_v1,@function
        .size           $__internal_6_$__cuda_sm20_dsqrt_rn_f64_mediumpath_v1,(.L_x_76 - $__internal_6_$__cuda_sm20_dsqrt_rn_f64_mediumpath_v1)
$__internal_6_$__cuda_sm20_dsqrt_rn_f64_mediumpath_v1:
[----:B------:R-:W-:Y:S01]  /*1ac0*/  ISETP.GE.U32.AND P0, PT, R12, -0x3400000, PT ;  /* 0xfcc000000c00780c */ /* 0x000fe20003f06070 */
[----:B------:R-:W-:Y:S01]  /*1ad0*/  BSSY.RECONVERGENT B1, `(.L_x_52) ;  /* 0x0000028000017945 */ /* 0x000fe20003800200 */
[----:B------:R-:W-:Y:S01]  /*1ae0*/  IMAD.MOV.U32 R16, RZ, RZ, R22 ;  /* 0x000000ffff107224 */ /* 0x000fe200078e0016 */
[----:B------:R-:W-:Y:S01]  /*1af0*/  MOV R14, R20 ;  /* 0x00000014000e7202 */ /* 0x000fe20000000f00 */
[----:B------:R-:W-:Y:S01]  /*1b00*/  IMAD.MOV.U32 R15, RZ, RZ, R21 ;  /* 0x000000ffff0f7224 */ /* 0x000fe200078e0015 */
[----:B------:R-:W-:Y:S01]  /*1b10*/  MOV R12, R28 ;  /* 0x0000001c000c7202 */ /* 0x000fe20000000f00 */
[----:B------:R-:W-:-:S07]  /*1b20*/  IMAD.MOV.U32 R13, RZ, RZ, R29 ;  /* 0x000000ffff0d7224 */ /* 0x000fce00078e001d */
        /* <DEDUP_REMOVED lines=9> */
.L_x_53:
[----:B------:R-:W-:-:S14]  /*1bc0*/  DSETP.NE.AND P0, PT, R14, RZ, PT ;  /* 0x000000ff0e00722a */ /* 0x000fdc0003f05000 */
[----:B------:R-:W-:Y:S05]  /*1bd0*/  @!P0 BRA `(.L_x_55) ;  /* 0x0000000000588947 */ /* 0x000fea0003800000 */
[----:B------:R-:W-:-:S13]  /*1be0*/  ISETP.GE.AND P0, PT, R15, RZ, PT ;  /* 0x000000ff0f00720c */ /* 0x000fda0003f06270 */
[----:B------:R-:W-:Y:S01]  /*1bf0*/  @!P0 IMAD.MOV.U32 R12, RZ, RZ, 0x0 ;  /* 0x00000000ff0c8424 */ /* 0x000fe200078e00ff */
[----:B------:R-:W-:Y:S01]  /*1c00*/  @!P0 MOV R13, 0xfff80000 ;  /* 0xfff80000000d8802 */ /* 0x000fe20000000f00 */
[----:B------:R-:W-:Y:S06]  /*1c10*/  @!P0 BRA `(.L_x_54) ;  /* 0x00000000004c8947 */ /* 0x000fec0003800000 */
[----:B------:R-:W-:-:S13]  /*1c20*/  ISETP.GT.AND P0, PT, R15, 0x7fefffff, PT ;  /* 0x7fefffff0f00780c */ /* 0x000fda0003f04270 */
[----:B------:R-:W-:Y:S05]  /*1c30*/  @P0 BRA `(.L_x_55) ;  /* 0x0000000000400947 */ /* 0x000fea0003800000 */
[----:B------:R-:W-:Y:S01]  /*1c40*/  DMUL R12, R14, 8.11296384146066816958e+31 ;  /* 0x469000000e0c7828 */ /* 0x000fe20000000000 */
[----:B------:R-:W-:Y:S01]  /*1c50*/  MOV R20, 0x0 ;  /* 0x0000000000147802 */ /* 0x000fe20000000f00 */
[----:B------:R-:W-:Y:S02]  /*1c60*/  IMAD.MOV.U32 R14, RZ, RZ, RZ ;  /* 0x000000ffff0e7224 */ /* 0x000fe400078e00ff */
[----:B------:R-:W-:Y:S02]  /*1c70*/  IMAD.MOV.U32 R21, RZ, RZ, 0x3fd80000 ;  /* 0x3fd80000ff157424 */ /* 0x000fe400078e00ff */
        /* <DEDUP_REMOVED lines=12> */
.L_x_55:
[----:B------:R-:W-:-:S11]  /*1d40*/  DADD R12, R14, R14 ;  /* 0x000000000e0c7229 */ /* 0x000fd6000000000e */
.L_x_54:
[----:B------:R-:W-:Y:S05]  /*1d50*/  BSYNC.RECONVERGENT B1 ;  /* 0x0000000000017941 */ /* 0x000fea0003800200 */
.L_x_52:
[----:B------:R-:W-:Y:S01]  /*1d60*/  HFMA2 R11, -RZ, RZ, 0, 0 ;  /* 0x00000000ff0b7431 */ /* 0x000fe200000001ff */
[----:B------:R-:W-:Y:S01]  /*1d70*/  MOV R14, R12 ;  /* 0x0000000c000e7202 */ /* 0x000fe20000000f00 */
[----:B------:R-:W-:Y:S02]  /*1d80*/  IMAD.MOV.U32 R15, RZ, RZ, R13 ;  /* 0x000000ffff0f7224 */ /* 0x000fe400078e000d */
[----:B------:R-:W-:Y:S05]  /*1d90*/  RET.REL.NODEC R10 `(_Z16llg_cart_apply_NILi1ELi0EEviPPdS1_S1_S1_S1_S1_S1_S1_S1_S1_S1_S1_S1_S1_S1_S1_S1_S0_S1_S0_S1_S0_i) ;  /* 0xffffffe00a987950 */ /* 0x000fea0003c3ffff */
.L_x_56:
        /* <DEDUP_REMOVED lines=14> */
.L_x_76:


//--------------------- .text._Z16llg_cart_apply_NILi0ELi0EEviPPdS1_S1_S1_S1_S1_S1_S1_S1_S1_S1_S1_S1_S1_S1_S1_S1_S0_S1_S0_S1_S0_i --------------------------
	.section	.text._Z16llg_cart_apply_NILi0ELi0EEviPPdS1_S1_S1_S1_S1_S1_S1_S1_S1_S1_S1_S1_S1_S1_S1_S1_S0_S1_S0_S1_S0_i,"ax",@progbits
	.align	128
        .global         _Z16llg_cart_apply_NILi0ELi0EEviPPdS1_S1_S1_S1_S1_S1_S1_S1_S1_S1_S1_S1_S1_S1_S1_S1_S0_S1_S0_S1_S0_i
        .type           _Z16llg_cart_apply_NILi0ELi0EEviPPdS1_S1_S1_S1_S1_S1_S1_S1_S1_S1_S1_S1_S1_S1_S1_S1_S0_S1_S0_S1_S0_i,@function
        .size           _Z16llg_cart_apply_NILi0ELi0EEviPPdS1_S1_S1_S1_S1_S1_S1_S1_S1_S1_S1_S1_S1_S1_S1_S1_S0_S1_S0_S1_S0_i,(.L_x_77 - _Z16llg_cart_apply_NILi0ELi0EEviPPdS1_S1_S1_S1_S1_S1_S1_S1_S1_S1_S1_S1_S1_S1_S1_S1_S0_S1_S0_S1_S0_i)
        .other          _Z16llg_cart_apply_NILi0ELi0EEviPPdS1_S1_S1_S1_S1_S1_S1_S1_S1_S1_S1_S1_S1_S1_S1_S1_S0_S1_S0_S1_S0_i,@"STO_CUDA_ENTRY STV_DEFAULT"
_Z16llg_cart_apply_NILi0ELi0EEviPPdS1_S1_S1_S1_S1_S1_S1_S1_S1_S1_S1_S1_S1_S1_S1_S1_S0_S1_S0_S1_S0_i:
.text._Z16llg_cart_apply_NILi0ELi0EEviPPdS1_S1_S1_S1_S1_S1_S1_S1_S1_S1_S1_S1_S1_S1_S1_S1_S0_S1_S0_S1_S0_i:
        /* <DEDUP_REMOVED lines=54> */
[----:B------:R-:W-:Y:S01]  /*0360*/  @P1 IMAD.WIDE R22, R4, 0x8, R14 ;  /* 0x0000000804161825 */ /* 0x000fe200078e020e */
[----:B------:R3:W5:Y:S01]  /*0370*/  @P0 LDG.E.64 R38, desc[UR4][R18.64] ;  /* 0x0000000412260981 */ /* 0x000762000c1e1b00 */
[----:B------:R-:W4:Y:S03]  /*0380*/  @!P1 LDC.64 R24, c[0x0][0x430] ;  /* 0x00010c00ff189b82 */ /* 0x000f260000000a00 */
[----:B------:R-:W3:Y:S04]  /*0390*/  LDG.E.64 R14, desc[UR4][R6.64] ;  /* 0x00000004060e7981 */ /* 0x000ee8000c1e1b00 */
[----:B------:R0:W5:Y:S01]  /*03a0*/  @P1 LDG.E.64 R12, desc[UR4][R22.64] ;  /* 0x00000004160c1981 */ /* 0x000162000c1e1b00 */
[----:B-1----:R-:W-:-:S04]  /*03b0*/  IMAD.WIDE.U32 R28, R0, 0x8, R28 ;  /* 0x00000008001c7825 */ /* 0x002fc800078e001c */
[C---:B0-----:R-:W-:Y:S02]  /*03c0*/  @!P0 IMAD.WIDE.U32 R20, R0.reuse, 0x8, R20 ;  /* 0x0000000800148825 */ /* 0x041fe400078e0014 */
[----:B------:R-:W5:Y:S02]  /*03d0*/  LDG.E.64 R28, desc[UR4][R28.64] ;  /* 0x000000041c1c7981 */ /* 0x000f64000c1e1b00 */
[----:B----4-:R-:W-:Y:S02]  /*03e0*/  @!P1 IMAD.WIDE.U32 R24, R0, 0x8, R24 ;  /* 0x0000000800189825 */ /* 0x010fe400078e0018 */
[----:B------:R0:W5:Y:S02]  /*03f0*/  @!P0 LDG.E.64 R38, desc[UR4][R20.64] ;  /* 0x0000000414268981 */ /* 0x000164000c1e1b00 */
[C---:B---3--:R-:W-:Y:S02]  /*0400*/  IMAD.WIDE R14, R4.reuse, 0x8, R14 ;  /* 0x00000008040e7825 */ /* 0x048fe400078e020e */
[----:B------:R0:W5:Y:S04]  /*0410*/  @!P1 LDG.E.64 R12, desc[UR4][R24.64] ;  /* 0x00000004180c9981 */ /* 0x000168000c1e1b00 */
[----:B--2---:R0:W-:Y:S04]  /*0420*/  STG.E.64 desc[UR4][R14.64], R16 ;  /* 0x000000100e007986 */ /* 0x0041e8000c101b04 */
[----:B------:R-:W2:Y:S02]  /*0430*/  LDG.E.64 R6, desc[UR4][R6.64] ;  /* 0x0000000406067981 */ /* 0x000ea4000c1e1b00 */
[----:B--2---:R-:W-:-:S06]  /*0440*/  IMAD.WIDE R18, R4, 0x8, R6 ;  /* 0x0000000804127825 */ /* 0x004fcc00078e0206 */
        /* <DEDUP_REMOVED lines=36> */
.L_x_58:
        /* <DEDUP_REMOVED lines=15> */
.L_x_59:
[----:B------:R-:W-:Y:S05]  /*0780*/  BSYNC.RECONVERGENT B0 ;  /* 0x0000000000007941 */ /* 0x000fea0003800200 */
.L_x_57:
        /* <DEDUP_REMOVED lines=15> */
[----:B------:R-:W-:Y:S01]  /*0880*/  DFMA R8, R38, R38, 1 ;  /* 0x3ff000002608742b */ /* 0x000fe20000000026 */
[----:B------:R-:W-:Y:S01]  /*0890*/  FSETP.GEU.AND P1, PT, |R7|, 6.5827683646048100446e-37, PT ;  /* 0x036000000700780b */ /* 0x000fe20003f2e200 */
[----:B------:R-:W-:Y:S01]  /*08a0*/  BSSY.RECONVERGENT B0, `(.L_x_60) ;  /* 0x0000026000007945 */ /* 0x000fe20003800200 */
[----:B---3--:R-:W-:Y:S02]  /*08b0*/  DMUL R34, R14, R2 ;  /* 0x000000020e227228 */ /* 0x008fe40000000000 */
[----:B----4-:R-:W-:Y:S02]  /*08c0*/  DMUL R30, R12, R24 ;  /* 0x000000180c1e7228 */ /* 0x010fe40000000000 */
[----:B--2---:R-:W-:-:S04]  /*08d0*/  DMUL R32, R18, R22 ;  /* 0x0000001612207228 */ /* 0x004fc80000000000 */
[----:B------:R-:W-:Y:S02]  /*08e0*/  DFMA R10, R18, R24, -R34 ;  /* 0x00000018120a722b */ /* 0x000fe40000000822 */
[----:B------:R-:W-:Y:S02]  /*08f0*/  DFMA R30, R14, R22, -R30 ;  /* 0x000000160e1e722b */ /* 0x000fe4000000081e */
[----:B------:R-:W-:Y:S02]  /*0900*/  DMUL R24, R18, R16 ;  /* 0x0000001012187228 */ /* 0x000fe40000000000 */
[----:B------:R-:W-:Y:S02]  /*0910*/  DFMA R32, R12, R2, -R32 ;  /* 0x000000020c20722b */ /* 0x000fe40000000820 */
[----:B------:R-:W-:Y:S01]  /*0920*/  DMUL R22, R18, R10 ;  /* 0x0000000a12167228 */ /* 0x000fe20000000000 */
[----:B------:R-:W0:Y:S03]  /*0930*/  MUFU.RCP64H R3, R9 ;  /* 0x0000000900037308 */ /* 0x000e260000001800 */
[----:B------:R-:W-:-:S02]  /*0940*/  DFMA R24, R12, R20, -R24 ;  /* 0x000000140c18722b */ /* 0x000fc40000000818 */
[----:B------:R-:W-:Y:S02]  /*0950*/  DMUL R20, R14, R20 ;  /* 0x000000140e147228 */ /* 0x000fe40000000000 */
[-C--:B------:R-:W-:Y:S02]  /*0960*/  DFMA R22, R12, R30.reuse, -R22 ;  /* 0x0000001e0c16722b */ /* 0x080fe40000000816 */
[----:B------:R-:W-:Y:S01]  /*0970*/  DMUL R30, R14, R30 ;  /* 0x0000001e0e1e7228 */ /* 0x000fe20000000000 */
[----:B------:R-:W-:-:S03]  /*0980*/  IMAD.MOV.U32 R2, RZ, RZ, 0x1 ;  /* 0x00000001ff027424 */ /* 0x000fc600078e00ff */
[----:B------:R-:W-:-:S04]  /*0990*/  DFMA R20, R18, R28, -R20 ;  /* 0x0000001c1214722b */ /* 0x000fc80000000814 */
        /* <DEDUP_REMOVED lines=17> */
[----:B------:R-:W-:Y:S02]  /*0ab0*/  MOV R13, R7 ;  /* 0x00000007000d7202 */ /* 0x000fe40000000f00 */
[----:B------:R-:W-:-:S07]  /*0ac0*/  MOV R6, 0xae0 ;  /* 0x00000ae000067802 */ /* 0x000fce0000000f00 */
[----:B------:R-:W-:Y:S05]  /*0ad0*/  CALL.REL.NOINC `($__internal_7_$__cuda_sm20_div_rn_f64_full) ;  /* 0x0000000400047944 */ /* 0x000fea0003c00000 */
[----:B------:R-:W-:Y:S02]  /*0ae0*/  IMAD.MOV.U32 R2, RZ, RZ, R30 ;  /* 0x000000ffff027224 */ /* 0x000fe400078e001e */
[----:B------:R-:W-:-:S07]  /*0af0*/  IMAD.MOV.U32 R3, RZ, RZ, R31 ;  /* 0x000000ffff037224 */ /* 0x000fce00078e001f */
.L_x_61:
[----:B------:R-:W-:Y:S05]  /*0b00*/  BSYNC.RECONVERGENT B0 ;  /* 0x0000000000007941 */ /* 0x000fea0003800200 */
.L_x_60:
        /* <DEDUP_REMOVED lines=21> */
[----:B------:R-:W-:Y:S05]  /*0c60*/  CALL.REL.NOINC `($__internal_7_$__cuda_sm20_div_rn_f64_full) ;  /* 0x0000000000a07944 */ /* 0x000fea0003c00000 */
[----:B------:R-:W-:Y:S01]  /*0c70*/  MOV R6, R30 ;  /* 0x0000001e00067202 */ /* 0x000fe20000000f00 */
[----:B------:R-:W-:-:S07]  /*0c80*/  IMAD.MOV.U32 R7, RZ, RZ, R31 ;  /* 0x000000ffff077224 */ /* 0x000fce00078e001f */
.L_x_63:
[----:B------:R-:W-:Y:S05]  /*0c90*/  BSYNC.RECONVERGENT B0 ;  /* 0x0000000000007941 */ /* 0x000fea0003800200 */
.L_x_62:
        /* <DEDUP_REMOVED lines=37> */
        .weak           $__internal_7_$__cuda_sm20_div_rn_f64_full
        .type           $__internal_7_$__cuda_sm20_div_rn_f64_full,@function
        .size           $__internal_7_$__cuda_sm20_div_rn_f64_full,(.L_x_77 - $__internal_7_$__cuda_sm20_div_rn_f64_full)
$__internal_7_$__cuda_sm20_div_rn_f64_full:
[----:B------:R-:W-:Y:S01]  /*0ef0*/  FSETP.GEU.AND P2, PT, |R13|, 1.469367938527859385e-39, PT ;  /* 0x001000000d00780b */ /* 0x000fe20003f4e200 */
[----:B------:R-:W-:Y:S01]  /*0f00*/  IMAD.MOV.U32 R30, RZ, RZ, 0x1 ;  /* 0x00000001ff1e7424 */ /* 0x000fe200078e00ff */
[C---:B------:R-:W-:Y:S01]  /*0f10*/  FSETP.GEU.AND P0, PT, |R9|.reuse, 1.469367938527859385e-39, PT ;  /* 0x001000000900780b */ /* 0x040fe20003f0e200 */
[----:B------:R-:W-:Y:S01]  /*0f20*/  BSSY.RECONVERGENT B1, `(.L_x_64) ;  /* 0x0000054000017945 */ /* 0x000fe20003800200 */
[----:B------:R-:W-:Y:S02]  /*0f30*/  LOP3.LUT R10, R9, 0x800fffff, RZ, 0xc0, !PT ;  /* 0x800fffff090a7812 */ /* 0x000fe400078ec0ff */
[----:B------:R-:W-:Y:S02]  /*0f40*/  LOP3.LUT R5, R13, 0x7ff00000, RZ, 0xc0, !PT ;  /* 0x7ff000000d057812 */ /* 0x000fe400078ec0ff */
[----:B------:R-:W-:Y:S01]  /*0f50*/  LOP3.LUT R11, R10, 0x3ff00000, RZ, 0xfc, !PT ;  /* 0x3ff000000a0b7812 */ /* 0x000fe200078efcff */
[----:B------:R-:W-:Y:S01]  /*0f60*/  IMAD.MOV.U32 R10, RZ, RZ, R8 ;  /* 0x000000ffff0a7224 */ /* 0x000fe200078e0008 */
[----:B------:R-:W-:-:S02]  /*0f70*/  LOP3.LUT R36, R9, 0x7ff00000, RZ, 0xc0, !PT ;  /* 0x7ff0000009247812 */ /* 0x000fc400078ec0ff */
[----:B------:R-:W-:Y:S02]  /*0f80*/  MOV R7, 0x1ca00000 ;  /* 0x1ca0000000077802 */ /* 0x000fe40000000f00 */
[----:B------:R-:W-:Y:S01]  /*0f90*/  @!P2 LOP3.LUT R28, R9, 0x7ff00000, RZ, 0xc0, !PT ;  /* 0x7ff00000091ca812 */ /* 0x000fe200078ec0ff */
[----:B------:R-:W-:Y:S01]  /*0fa0*/  @!P0 DMUL R10, R8, 8.98846567431157953865e+307 ;  /* 0x7fe00000080a8828 */ /* 0x000fe20000000000 */
[C---:B------:R-:W-:Y:S02]  /*0fb0*/  ISETP.GE.U32.AND P1, PT, R5.reuse, R36, PT ;  /* 0x000000240500720c */ /* 0x040fe40003f26070 */
[----:B------:R-:W-:Y:S01]  /*0fc0*/  @!P2 ISETP.GE.U32.AND P3, PT, R5, R28, PT ;  /* 0x0000001c0500a20c */ /* 0x000fe20003f66070 */
[----:B------:R-:W-:Y:S01]  /*0fd0*/  IMAD.MOV.U32 R28, RZ, RZ, R12 ;  /* 0x000000ffff1c7224 */ /* 0x000fe200078e000c */
[C---:B------:R-:W-:Y:S01]  /*0fe0*/  SEL R29, R7.reuse, 0x63400000, !P1 ;  /* 0x63400000071d7807 */ /* 0x040fe20004800000 */
[----:B------:R-:W0:Y:S01]  /*0ff0*/  MUFU.RCP64H R31, R11 ;  /* 0x0000000b001f7308 */ /* 0x000e220000001800 */
        /* <DEDUP_REMOVED lines=18> */
[----:B------:R-:W-:Y:S02]  /*1120*/  ISETP.GT.U32.AND P0, PT, R30, 0x7feffffe, PT ;  /* 0x7feffffe1e00780c */ /* 0x000fe40003f04070 */
[----:B------:R-:W-:-:S04]  /*1130*/  IADD3 R30, PT, PT, R36, -0x1, RZ ;  /* 0xffffffff241e7810 */ /* 0x000fc80007ffe0ff */
[----:B------:R-:W-:-:S13]  /*1140*/  ISETP.GT.U32.OR P0, PT, R30, 0x7feffffe, P0 ;  /* 0x7feffffe1e00780c */ /* 0x000fda0000704470 */
[----:B------:R-:W-:Y:S05]  /*1150*/  @P0 BRA `(.L_x_65) ;  /* 0x00000000006c0947 */ /* 0x000fea0003800000 */
[----:B------:R-:W-:-:S04]  /*1160*/  LOP3.LUT R30, R9, 0x7ff00000, RZ, 0xc0, !PT ;  /* 0x7ff00000091e7812 */ /* 0x000fc800078ec0ff */
[CC--:B------:R-:W-:Y:S02]  /*1170*/  VIADDMNMX R12, R5.reuse, -R30.reuse, 0xb9600000, !PT ;  /* 0xb9600000050c7446 */ /* 0x0c0fe4000780091e */
[----:B------:R-:W-:Y:S02]  /*1180*/  ISETP.GE.U32.AND P0, PT, R5, R30, PT ;  /* 0x0000001e0500720c */ /* 0x000fe40003f06070 */
[----:B------:R-:W-:Y:S02]  /*1190*/  VIMNMX R5, PT, PT, R12, 0x46a00000, PT ;  /* 0x46a000000c057848 */ /* 0x000fe40003fe0100 */
[----:B------:R-:W-:-:S05]  /*11a0*/  SEL R12, R7, 0x63400000, !P0 ;  /* 0x63400000070c7807 */ /* 0x000fca0004000000 */
[----:B------:R-:W-:Y:S02]  /*11b0*/  IMAD.IADD R5, R5, 0x1, -R12 ;  /* 0x0000000105057824 */ /* 0x000fe400078e0a0c */
[----:B------:R-:W-:-:S03]  /*11c0*/  IMAD.MOV.U32 R12, RZ, RZ, RZ ;  /* 0x000000ffff0c7224 */ /* 0x000fc600078e00ff */
[----:B------:R-:W-:-:S06]  /*11d0*/  IADD3 R13, PT, PT, R5, 0x7fe00000, RZ ;  /* 0x7fe00000050d7810 */ /* 0x000fcc0007ffe0ff */
        /* <DEDUP_REMOVED lines=10> */
[----:B------:R-:W-:Y:S01]  /*1280*/  MOV R8, RZ ;  /* 0x000000ff00087202 */ /* 0x000fe20000000f00 */
        /* <DEDUP_REMOVED lines=8> */
.L_x_65:
        /* <DEDUP_REMOVED lines=16> */
.L_x_68:
[----:B------:R-:W-:Y:S02]  /*1410*/  LOP3.LUT R31, R9, 0x80000, RZ, 0xfc, !PT ;  /* 0x00080000091f7812 */ /* 0x000fe400078efcff */
[----:B------:R-:W-:Y:S01]  /*1420*/  MOV R30, R8 ;  /* 0x00000008001e7202 */ /* 0x000fe20000000f00 */
[----:B------:R-:W-:Y:S06]  /*1430*/  BRA `(.L_x_66) ;  /* 0x0000000000087947 */ /* 0x000fec0003800000 */
.L_x_67:
[----:B------:R-:W-:Y:S01]  /*1440*/  LOP3.LUT R31, R13, 0x80000, RZ, 0xfc, !PT ;  /* 0x000800000d1f7812 */ /* 0x000fe200078efcff */
[----:B------:R-:W-:-:S07]  /*1450*/  IMAD.MOV.U32 R30, RZ, RZ, R12 ;  /* 0x000000ffff1e7224 */ /* 0x000fce00078e000c */
.L_x_66:
[----:B------:R-:W-:Y:S05]  /*1460*/  BSYNC.RECONVERGENT B1 ;  /* 0x0000000000017941 */ /* 0x000fea0003800200 */
.L_x_64:
[----:B------:R-:W-:-:S04]  /*1470*/  HFMA2 R7, -RZ, RZ, 0, 0 ;  /* 0x00000000ff077431 */ /* 0x000fc800000001ff */
[----:B------:R-:W-:Y:S05]  /*1480*/  RET.REL.NODEC R6 `(_Z16llg_cart_apply_NILi0ELi0EEviPPdS1_S1_S1_S1_S1_S1_S1_S1_S1_S1_S1_S1_S1_S1_S1_S1_S0_S1_S0_S1_S0_i) ;  /* 0xffffffe806dc7950 */ /* 0x000fea0003c3ffff */
.L_x_69:
        /* <DEDUP_REMOVED lines=15> */
.L_x_77:


//--------------------- .nv.shared.reserved.0     --------------------------
	.section	.nv.shared.reserved.0,"aw",@nobits
	.weak		__nv_reservedSMEM_offset_0_alias
	.size		__nv_reservedSMEM_offset_0_alias, 0, 64
	.other		__nv_reservedSMEM_offset_0_alias,@"STO_CUDA_RESERVED_SHARED STV_DEFAULT"
__nv_reservedSMEM_offset_0_alias:
	.zero		0
	.zero		64


//--------------------- .nv.constant0._Z16llg_cart_apply_NILi1ELi1EEviPPdS1_S1_S1_S1_S1_S1_S1_S1_S1_S1_S1_S1_S1_S1_S1_S1_S0_S1_S0_S1_S0_i --------------------------
	.section	.nv.constant0._Z16llg_cart_apply_NILi1ELi1EEviPPdS1_S1_S1_S1_S1_S1_S1_S1_S1_S1_S1_S1_S1_S1_S1_S1_S0_S1_S0_S1_S0_i,"a",@progbits
	.sectionflags	@""
	.align	4
.nv.constant0._Z16llg_cart_apply_NILi1ELi1EEviPPdS1_S1_S1_S1_S1_S1_S1_S1_S1_S1_S1_S1_S1_S1_S1_S1_S0_S1_S0_S1_S0_i:
	.zero		1084


//--------------------- .nv.constant0._Z16llg_cart_apply_NILi0ELi1EEviPPdS1_S1_S1_S1_S1_S1_S1_S1_S1_S1_S1_S1_S1_S1_S1_S1_S0_S1_S0_S1_S0_i --------------------------
	.section	.nv.constant0._Z16llg_cart_apply_NILi0ELi1EEviPPdS1_S1_S1_S1_S1_S1_S1_S1_S1_S1_S1_S1_S1_S1_S1_S1_S0_S1_S0_S1_S0_i,"a",@progbits
	.sectionflags	@""
	.align	4
.nv.constant0._Z16llg_cart_apply_NILi0ELi1EEviPPdS1_S1_S1_S1_S1_S1_S1_S1_S1_S1_S1_S1_S1_S1_S1_S1_S0_S1_S0_S1_S0_i:
	.zero		1084


//--------------------- .nv.constant0._Z16llg_cart_apply_NILi1ELi0EEviPPdS1_S1_S1_S1_S1_S1_S1_S1_S1_S1_S1_S1_S1_S1_S1_S1_S0_S1_S0_S1_S0_i --------------------------
	.section	.nv.constant0._Z16llg_cart_apply_NILi1ELi0EEviPPdS1_S1_S1_S1_S1_S1_S1_S1_S1_S1_S1_S1_S1_S1_S1_S1_S0_S1_S0_S1_S0_i,"a",@progbits
	.sectionflags	@""
	.align	4
.nv.constant0._Z16llg_cart_apply_NILi1ELi0EEviPPdS1_S1_S1_S1_S1_S1_S1_S1_S1_S1_S1_S1_S1_S1_S1_S1_S0_S1_S0_S1_S0_i:
	.zero		1084


//--------------------- .nv.constant0._Z16llg_cart_apply_NILi0ELi0EEviPPdS1_S1_S1_S1_S1_S1_S1_S1_S1_S1_S1_S1_S1_S1_S1_S1_S0_S1_S0_S1_S0_i --------------------------
	.section	.nv.constant0._Z16llg_cart_apply_NILi0ELi0EEviPPdS1_S1_S1_S1_S1_S1_S1_S1_S1_S1_S1_S1_S1_S1_S1_S1_S0_S1_S0_S1_S0_i,"a",@progbits
	.sectionflags	@""
	.align	4
.nv.constant0._Z16llg_cart_apply_NILi0ELi0EEviPPdS1_S1_S1_S1_S1_S1_S1_S1_S1_S1_S1_S1_S1_S1_S1_S1_S0_S1_S0_S1_S0_i:
	.zero		1084


//--------------------- SYMBOLS --------------------------

	.type		.nv.reservedSmem.offset0,@object
	.size		.nv.reservedSmem.offset0,0x4
